def matmul_kernel(
    a_ptr,
    b_ptr,
    c_ptr,
    M,
    N,
    K,
    stride_am,
    stride_ak,
    stride_bk,
    stride_bn,
    stride_cm,
    stride_cn,
    BLOCK_M: tl.constexpr,
    BLOCK_N: tl.constexpr,
    BLOCK_K: tl.constexpr,
    GROUP_M: tl.constexpr,
):
    pid = tl.program_id(axis=0)
    num_pid_m = tl.cdiv(M, BLOCK_M)
    num_pid_n = tl.cdiv(N, BLOCK_N)
    num_pid_in_group = GROUP_M * num_pid_n
    group_id = pid // num_pid_in_group
    first_pid_m = group_id * GROUP_M
    group_size_m = min(num_pid_m - first_pid_m, GROUP_M)
    pid_m = first_pid_m + ((pid % num_pid_in_group) % group_size_m)
    pid_n = (pid % num_pid_in_group) // group_size_m

    offs_am = (pid_m * BLOCK_M + tl.arange(0, BLOCK_M)) % M
    offs_bn = (pid_n * BLOCK_N + tl.arange(0, BLOCK_N)) % N
    offs_k = tl.arange(0, BLOCK_K)
    a_ptrs = a_ptr + offs_am[:, None] * stride_am + offs_k[None, :] * stride_ak
    b_ptrs = b_ptr + offs_k[:, None] * stride_bk + offs_bn[None, :] * stride_bn

    acc = tl.zeros((BLOCK_M, BLOCK_N), dtype=tl.float32)
    for kk in range(0, tl.cdiv(K, BLOCK_K)):
        a = tl.load(a_ptrs, mask=offs_k[None, :] < K - kk * BLOCK_K, other=0.0)
        b = tl.load(b_ptrs, mask=offs_k[:, None] < K - kk * BLOCK_K, other=0.0)
        acc = tl.dot(a, b, acc)
        a_ptrs += BLOCK_K * stride_ak
        b_ptrs += BLOCK_K * stride_bk

    c = acc.to(c_ptr.dtype.element_ty)
    offs_cm = pid_m * BLOCK_M + tl.arange(0, BLOCK_M)
    offs_cn = pid_n * BLOCK_N + tl.arange(0, BLOCK_N)
    c_ptrs = c_ptr + offs_cm[:, None] * stride_cm + offs_cn[None, :] * stride_cn
    mask = (offs_cm[:, None] < M) & (offs_cn[None, :] < N)
    tl.store(c_ptrs, c, mask=mask)

# config = {"BLOCK_K": 128, "BLOCK_M": 64, "BLOCK_N": 64, "GROUP_M": 8, "arch": "sm_100", "dtype": "fp32", "num_ctas": 1, "num_stages": 3, "num_warps": 16}
# arch = sm_100


// ===== COMPILED SASS (sm_100a) =====

	.target	sm_100a

	.elftype	@"ET_EXEC"


//--------------------- .note.nv.tkinfo           --------------------------
	.section	.note.nv.tkinfo,"",@"SHT_NOTE"
	.sectionflags	@"SHF_NOTE_NV_TKINFO"
	.tkinfo
        /*0018*/ 	.word	0x00000081
        /*0030*/ 	.string	""
        /*0030*/ 	.string	"ptxas-blackwell"
        /*0030*/ 	.string	"Cuda compilation tools, release 12.9, V12.9.86"
        /*0030*/ 	.string	"Build cuda_12.9.r12.9/compiler.36037853_0"
        /*0030*/ 	.string	"-v  -suppress-debug-info  -lineinfo  -arch sm_100a "



//--------------------- .note.nv.cuver            --------------------------
	.section	.note.nv.cuver,"",@"SHT_NOTE"
	.sectionflags	@"SHF_NOTE_NV_CUVER"
        /*0018*/ 	.short	0x0001
        /*001a*/ 	.short	0x0064
        /*001c*/ 	.short	0x0001
        /*001e*/ 	.short	0x0000
        /*0020*/ 	.short	0x0001
        /*0022*/ 	.short	0x0000


//--------------------- .nv.info                  --------------------------
	.section	.nv.info,"",@"SHT_CUDA_INFO"
	.align	4


	//----- nvinfo : EIATTR_REGCOUNT
	.align		4
        /*0000*/ 	.byte	0x04, 0x2f
        /*0002*/ 	.short	(.L_1 - .L_0)
	.align		4
.L_0:
        /*0004*/ 	.word	index@(matmul_kernel)
        /*0008*/ 	.word	0x00000080


	//----- nvinfo : EIATTR_FRAME_SIZE
	.align		4
.L_1:
        /*000c*/ 	.byte	0x04, 0x11
        /*000e*/ 	.short	(.L_3 - .L_2)
	.align		4
.L_2:
        /*0010*/ 	.word	index@(matmul_kernel)
        /*0014*/ 	.word	0x00000000


	//----- nvinfo : EIATTR_MIN_STACK_SIZE
	.align		4
.L_3:
        /*0018*/ 	.byte	0x04, 0x12
        /*001a*/ 	.short	(.L_5 - .L_4)
	.align		4
.L_4:
        /*001c*/ 	.word	index@(matmul_kernel)
        /*0020*/ 	.word	0x00000000
.L_5:


//--------------------- .nv.info.matmul_kernel    --------------------------
	.section	.nv.info.matmul_kernel,"",@"SHT_CUDA_INFO"
	.sectionflags	@""
	.align	4


	//----- nvinfo : EIATTR_CUDA_API_VERSION
	.align		4
        /*0000*/ 	.byte	0x04, 0x37
        /*0002*/ 	.short	(.L_7 - .L_6)
.L_6:
        /*0004*/ 	.word	0x00000081


	//----- nvinfo : EIATTR_KPARAM_INFO
	.align		4
.L_7:
        /*0008*/ 	.byte	0x04, 0x17
        /*000a*/ 	.short	(.L_9 - .L_8)
.L_8:
        /*000c*/ 	.word	0x00000000
        /*0010*/ 	.short	0x000d
        /*0012*/ 	.short	0x0048
        /*0014*/ 	.byte	0x00, 0xf4, 0x21, 0x00


	//----- nvinfo : EIATTR_KPARAM_INFO
	.align		4
.L_9:
        /*0018*/ 	.byte	0x04, 0x17
        /*001a*/ 	.short	(.L_11 - .L_10)
.L_10:
        /*001c*/ 	.word	0x00000000
        /*0020*/ 	.short	0x000c
        /*0022*/ 	.short	0x0040
        /*0024*/ 	.byte	0x00, 0xf4, 0x21, 0x00


	//----- nvinfo : EIATTR_KPARAM_INFO
	.align		4
.L_11:
        /*0028*/ 	.byte	0x04, 0x17
        /*002a*/ 	.short	(.L_13 - .L_12)
.L_12:
        /*002c*/ 	.word	0x00000000
        /*0030*/ 	.short	0x000b
        /*0032*/ 	.short	0x0038
        /*0034*/ 	.byte	0x00, 0xf0, 0x11, 0x00


	//----- nvinfo : EIATTR_KPARAM_INFO
	.align		4
.L_13:
        /*0038*/ 	.byte	0x04, 0x17
        /*003a*/ 	.short	(.L_15 - .L_14)
.L_14:
        /*003c*/ 	.word	0x00000000
        /*0040*/ 	.short	0x000a
        /*0042*/ 	.short	0x0034
        /*0044*/ 	.byte	0x00, 0xf0, 0x11, 0x00


	//----- nvinfo : EIATTR_KPARAM_INFO
	.align		4
.L_15:
        /*0048*/ 	.byte	0x04, 0x17
        /*004a*/ 	.short	(.L_17 - .L_16)
.L_16:
        /*004c*/ 	.word	0x00000000
        /*0050*/ 	.short	0x0009
        /*0052*/ 	.short	0x0030
        /*0054*/ 	.byte	0x00, 0xf0, 0x11, 0x00


	//----- nvinfo : EIATTR_KPARAM_INFO
	.align		4
.L_17:
        /*0058*/ 	.byte	0x04, 0x17
        /*005a*/ 	.short	(.L_19 - .L_18)
.L_18:
        /*005c*/ 	.word	0x00000000
        /*0060*/ 	.short	0x0008
        /*0062*/ 	.short	0x002c
        /*0064*/ 	.byte	0x00, 0xf0, 0x11, 0x00


	//----- nvinfo : EIATTR_KPARAM_INFO
	.align		4
.L_19:
        /*0068*/ 	.byte	0x04, 0x17
        /*006a*/ 	.short	(.L_21 - .L_20)
.L_20:
        /*006c*/ 	.word	0x00000000
        /*0070*/ 	.short	0x0007
        /*0072*/ 	.short	0x0028
        /*0074*/ 	.byte	0x00, 0xf0, 0x11, 0x00


	//----- nvinfo : EIATTR_KPARAM_INFO
	.align		4
.L_21:
        /*0078*/ 	.byte	0x04, 0x17
        /*007a*/ 	.short	(.L_23 - .L_22)
.L_22:
        /*007c*/ 	.word	0x00000000
        /*0080*/ 	.short	0x0006
        /*0082*/ 	.short	0x0024
        /*0084*/ 	.byte	0x00, 0xf0, 0x11, 0x00


	//----- nvinfo : EIATTR_KPARAM_INFO
	.align		4
.L_23:
        /*0088*/ 	.byte	0x04, 0x17
        /*008a*/ 	.short	(.L_25 - .L_24)
.L_24:
        /*008c*/ 	.word	0x00000000
        /*0090*/ 	.short	0x0005
        /*0092*/ 	.short	0x0020
        /*0094*/ 	.byte	0x00, 0xf0, 0x11, 0x00


	//----- nvinfo : EIATTR_KPARAM_INFO
	.align		4
.L_25:
        /*0098*/ 	.byte	0x04, 0x17
        /*009a*/ 	.short	(.L_27 - .L_26)
.L_26:
        /*009c*/ 	.word	0x00000000
        /*00a0*/ 	.short	0x0004
        /*00a2*/ 	.short	0x001c
        /*00a4*/ 	.byte	0x00, 0xf0, 0x11, 0x00


	//----- nvinfo : EIATTR_KPARAM_INFO
	.align		4
.L_27:
        /*00a8*/ 	.byte	0x04, 0x17
        /*00aa*/ 	.short	(.L_29 - .L_28)
.L_28:
        /*00ac*/ 	.word	0x00000000
        /*00b0*/ 	.short	0x0003
        /*00b2*/ 	.short	0x0018
        /*00b4*/ 	.byte	0x00, 0xf0, 0x11, 0x00


	//----- nvinfo : EIATTR_KPARAM_INFO
	.align		4
.L_29:
        /*00b8*/ 	.byte	0x04, 0x17
        /*00ba*/ 	.short	(.L_31 - .L_30)
.L_30:
        /*00bc*/ 	.word	0x00000000
        /*00c0*/ 	.short	0x0002
        /*00c2*/ 	.short	0x0010
        /*00c4*/ 	.byte	0x00, 0xf4, 0x21, 0x00


	//----- nvinfo : EIATTR_KPARAM_INFO
	.align		4
.L_31:
        /*00c8*/ 	.byte	0x04, 0x17
        /*00ca*/ 	.short	(.L_33 - .L_32)
.L_32:
        /*00cc*/ 	.word	0x00000000
        /*00d0*/ 	.short	0x0001
        /*00d2*/ 	.short	0x0008
        /*00d4*/ 	.byte	0x00, 0xf4, 0x21, 0x00


	//----- nvinfo : EIATTR_KPARAM_INFO
	.align		4
.L_33:
        /*00d8*/ 	.byte	0x04, 0x17
        /*00da*/ 	.short	(.L_35 - .L_34)
.L_34:
        /*00dc*/ 	.word	0x00000000
        /*00e0*/ 	.short	0x0000
        /*00e2*/ 	.short	0x0000
        /*00e4*/ 	.byte	0x00, 0xf4, 0x21, 0x00


	//----- nvinfo : EIATTR_SPARSE_MMA_MASK
	.align		4
.L_35:
        /*00e8*/ 	.byte	0x03, 0x50
        /*00ea*/ 	.short	0x0000


	//----- nvinfo : EIATTR_MAXREG_COUNT
	.align		4
        /*00ec*/ 	.byte	0x03, 0x1b
        /*00ee*/ 	.short	0x0080


	//----- nvinfo : EIATTR_NUM_BARRIERS
	.align		4
        /*00f0*/ 	.byte	0x02, 0x4c
        /*00f2*/ 	.byte	0x01
	.zero		1


	//----- nvinfo : EIATTR_VRC_CTA_INIT_COUNT
	.align		4
        /*00f4*/ 	.byte	0x02, 0x4a
	.zero		1
	.zero		1


	//----- nvinfo : EIATTR_EXIT_INSTR_OFFSETS
	.align		4
        /*00f8*/ 	.byte	0x04, 0x1c
        /*00fa*/ 	.short	(.L_37 - .L_36)


	//   ....[0]....
.L_36:
        /*00fc*/ 	.word	0x00005570


	//   ....[1]....
        /*0100*/ 	.word	0x00005590


	//----- nvinfo : EIATTR_REQNTID
	.align		4
.L_37:
        /*0104*/ 	.byte	0x04, 0x10
        /*0106*/ 	.short	(.L_39 - .L_38)
.L_38:
        /*0108*/ 	.word	0x00000200
        /*010c*/ 	.word	0x00000001
        /*0110*/ 	.word	0x00000001


	//----- nvinfo : EIATTR_CBANK_PARAM_SIZE
	.align		4
.L_39:
        /*0114*/ 	.byte	0x03, 0x19
        /*0116*/ 	.short	0x0050


	//----- nvinfo : EIATTR_PARAM_CBANK
	.align		4
        /*0118*/ 	.byte	0x04, 0x0a
        /*011a*/ 	.short	(.L_41 - .L_40)
	.align		4
.L_40:
        /*011c*/ 	.word	index@(.nv.constant0.matmul_kernel)
        /*0120*/ 	.short	0x0380
        /*0122*/ 	.short	0x0050


	//----- nvinfo : EIATTR_SW_WAR
	.align		4
.L_41:
        /*0124*/ 	.byte	0x04, 0x36
        /*0126*/ 	.short	(.L_43 - .L_42)
.L_42:
        /*0128*/ 	.word	0x00000008
.L_43:


//--------------------- .nv.compat                --------------------------
	.section	.nv.compat,"",@"SHT_CUDA_COMPAT_INFO"
	.align	4
        /*0000*/ 	.byte	0x02, 0x02, 0x01, 0x00, 0x02, 0x05, 0x05, 0x00, 0x02, 0x03, 0x00, 0x00, 0x02, 0x06, 0x01, 0x00


//--------------------- .nv.callgraph             --------------------------
	.section	.nv.callgraph,"",@"SHT_CUDA_CALLGRAPH"
	.align	4
	.sectionentsize	8
	.align		4
        /*0000*/ 	.word	0x00000000
	.align		4
        /*0004*/ 	.word	0xffffffff
	.align		4
        /*0008*/ 	.word	0x00000000
	.align		4
        /*000c*/ 	.word	0xfffffffe
	.align		4
        /*0010*/ 	.word	0x00000000
	.align		4
        /*0014*/ 	.word	0xfffffffd
	.align		4
        /*0018*/ 	.word	0x00000000
	.align		4
        /*001c*/ 	.word	0xfffffffc


//--------------------- .text.matmul_kernel       --------------------------
	.section	.text.matmul_kernel,"ax",@progbits
	.align	128
        .global         matmul_kernel
        .type           matmul_kernel,@function
        .size           matmul_kernel,(.L_x_3 - matmul_kernel)
        .other          matmul_kernel,@"STO_CUDA_ENTRY STV_DEFAULT"
matmul_kernel:
.text.matmul_kernel:
[----:B------:R-:W1:Y:S01]  /*0000*/  LDC R1, c[0x0][0x37c] ;  /* 0x0000df00ff017b82 */ /* 0x000e620000000800 */
[----:B------:R-:W2:Y:S01]  /*0010*/  LDCU.64 UR12, c[0x0][0x398] ;  /* 0x00007300ff0c77ac */ /* 0x000ea20008000a00 */
[----:B------:R-:W3:Y:S06]  /*0020*/  S2R R4, SR_CTAID.X ;  /* 0x0000000000047919 */ /* 0x000eec0000002500 */
[----:B------:R-:W4:Y:S01]  /*0030*/  S2UR UR8, SR_CTAID.X ;  /* 0x00000000000879c3 */ /* 0x000f220000002500 */
[----:B------:R-:W5:Y:S01]  /*0040*/  LDCU.128 UR16, c[0x0][0x3a0] ;  /* 0x00007400ff1077ac */ /* 0x000f620008000c00 */
[----:B------:R-:W4:Y:S01]  /*0050*/  S2R R125, SR_TID.X ;  /* 0x00000000007d7919 */ /* 0x000f220000002100 */
[----:B------:R-:W1:Y:S01]  /*0060*/  LDCU.128 UR20, c[0x0][0x380] ;  /* 0x00007000ff1477ac */ /* 0x000e620008000c00 */
[----:B------:R-:W1:Y:S01]  /*0070*/  LDCU.64 UR24, c[0x0][0x358] ;  /* 0x00006b00ff1877ac */ /* 0x000e620008000a00 */
[----:B--2---:R-:W-:-:S04]  /*0080*/  UIADD3 UR4, UPT, UPT, UR13, 0x3f, URZ ;  /* 0x0000003f0d047890 */ /* 0x004fc8000fffe0ff */
[----:B------:R-:W-:Y:S01]  /*0090*/  USHF.R.S32.HI UR5, URZ, 0x1f, UR4 ;  /* 0x0000001fff057899 */ /* 0x000fe20008011404 */
[----:B-----5:R-:W-:-:S03]  /*00a0*/  IMAD.U32 R88, RZ, RZ, UR18 ;  /* 0x00000012ff587e24 */ /* 0x020fc6000f8e00ff */
[----:B------:R-:W-:-:S03]  /*00b0*/  ULEA.HI UR5, UR5, UR4, URZ, 0x6 ;  /* 0x0000000405057291 */ /* 0x000fc6000f8f30ff */
[----:B------:R-:W-:Y:S01]  /*00c0*/  UMOV UR4, URZ ;  /* 0x000000ff00047c82 */ /* 0x000fe20008000000 */
[----:B------:R-:W-:Y:S01]  /*00d0*/  USHF.R.S32.HI UR5, URZ, 0x6, UR5 ;  /* 0x00000006ff057899 */ /* 0x000fe20008011405 */
[----:B---3--:R-:W-:-:S03]  /*00e0*/  IABS R4, R4 ;  /* 0x0000000400047213 */ /* 0x008fc60000000000 */
[----:B------:R-:W-:Y:S01]  /*00f0*/  USHF.L.U32 UR6, UR5, 0x3, URZ ;  /* 0x0000000305067899 */ /* 0x000fe200080006ff */
[----:B------:R-:W-:Y:S01]  /*0100*/  R2UR UR9, R4 ;  /* 0x00000000040972ca */ /* 0x000fe200000e0000 */
[C---:B----4-:R-:W-:Y:S01]  /*0110*/  IMAD.SHL.U32 R67, R125.reuse, 0x4, RZ ;  /* 0x000000047d437824 */ /* 0x050fe200078e00ff */
[----:B------:R-:W-:-:S03]  /*0120*/  LOP3.LUT R116, R125, 0x3f, RZ, 0xc0, !PT ;  /* 0x0000003f7d747812 */ /* 0x000fc600078ec0ff */
[----:B------:R-:W-:Y:S01]  /*0130*/  IMAD.U32 R3, RZ, RZ, UR6 ;  /* 0x00000006ff037e24 */ /* 0x000fe2000f8e00ff */
[----:B------:R-:W-:Y:S02]  /*0140*/  SHF.R.U32.HI R72, RZ, 0x6, R125 ;  /* 0x00000006ff487819 */ /* 0x000fe4000001167d */
[----:B------:R-:W-:Y:S02]  /*0150*/  LEA.HI R117, R125, 0x8, RZ, 0x1a ;  /* 0x000000087d757811 */ /* 0x000fe400078fd0ff */
[-C--:B------:R-:W-:Y:S02]  /*0160*/  IABS R0, R3.reuse ;  /* 0x0000000300007213 */ /* 0x080fe40000000000 */
[----:B------:R-:W-:Y:S01]  /*0170*/  IABS R3, R3 ;  /* 0x0000000300037213 */ /* 0x000fe20000000000 */
[----:B------:R-:W-:Y:S01]  /*0180*/  IMAD R76, R117, UR18, RZ ;  /* 0x00000012754c7c24 */ /* 0x000fe2000f8e02ff */
[----:B------:R-:W-:Y:S02]  /*0190*/  R2UR UR10, R0 ;  /* 0x00000000000a72ca */ /* 0x000fe400000e0000 */
[----:B------:R-:W-:-:S02]  /*01a0*/  SGXT.U32 R72, R72, 0x3 ;  /* 0x000000034848781a */ /* 0x000fc40000000000 */
[C---:B------:R-:W-:Y:S02]  /*01b0*/  LEA.HI R32, R125.reuse, 0x18, RZ, 0x1a ;  /* 0x000000187d207811 */ /* 0x040fe400078fd0ff */
[C---:B------:R-:W-:Y:S01]  /*01c0*/  LOP3.LUT R124, R72.reuse, 0x10, RZ, 0xfc, !PT ;  /* 0x00000010487c7812 */ /* 0x040fe200078efcff */
[----:B------:R-:W-:Y:S01]  /*01d0*/  IMAD R71, R72, UR18, RZ ;  /* 0x0000001248477c24 */ /* 0x000fe2000f8e02ff */
[C---:B------:R-:W-:Y:S01]  /*01e0*/  LEA.HI R30, R125.reuse, 0x28, RZ, 0x1a ;  /* 0x000000287d1e7811 */ /* 0x040fe200078fd0ff */
[----:B------:R-:W-:Y:S01]  /*01f0*/  IMAD R75, R32, UR18, RZ ;  /* 0x00000012204b7c24 */ /* 0x000fe2000f8e02ff */
[C---:B------:R-:W-:Y:S01]  /*0200*/  LEA.HI R120, R125.reuse, 0x38, RZ, 0x1a ;  /* 0x000000387d787811 */ /* 0x040fe200078fd0ff */
[----:B------:R-:W-:Y:S01]  /*0210*/  IMAD R69, R88, 0x10, R71 ;  /* 0x0000001058457824 */ /* 0x000fe200078e0247 */
[C---:B------:R-:W-:Y:S01]  /*0220*/  LEA.HI R119, R125.reuse, 0x48, RZ, 0x1a ;  /* 0x000000487d777811 */ /* 0x040fe200078fd0ff */
[----:B------:R-:W2:Y:S01]  /*0230*/  I2F.RP R0, UR10 ;  /* 0x0000000a00007d06 */ /* 0x000ea20008209400 */
[----:B------:R-:W-:Y:S01]  /*0240*/  IMAD R74, R30, UR18, RZ ;  /* 0x000000121e4a7c24 */ /* 0x000fe2000f8e02ff */
[C---:B------:R-:W-:Y:S01]  /*0250*/  LEA.HI R118, R125.reuse, 0x58, RZ, 0x1a ;  /* 0x000000587d767811 */ /* 0x040fe200078fd0ff */
[----:B------:R-:W-:Y:S01]  /*0260*/  IMAD R68, R88, 0x10, R69 ;  /* 0x0000001058447824 */ /* 0x000fe200078e0245 */
[C---:B------:R-:W-:Y:S01]  /*0270*/  LEA.HI R28, R125.reuse, 0x68, RZ, 0x1a ;  /* 0x000000687d1c7811 */ /* 0x040fe200078fd0ff */
[----:B------:R-:W-:Y:S01]  /*0280*/  IMAD R73, R120, UR18, RZ ;  /* 0x0000001278497c24 */ /* 0x000fe2000f8e02ff */
[C---:B------:R-:W-:Y:S01]  /*0290*/  LOP3.LUT R24, R125.reuse, 0x7f, RZ, 0xc0, !PT ;  /* 0x0000007f7d187812 */ /* 0x040fe200078ec0ff */
[----:B------:R-:W-:Y:S01]  /*02a0*/  IMAD R70, R88, 0x10, R68 ;  /* 0x0000001058467824 */ /* 0x000fe200078e0244 */
[----:B------:R-:W-:Y:S01]  /*02b0*/  LEA.HI R26, R125, 0x78, RZ, 0x1a ;  /* 0x000000787d1a7811 */ /* 0x000fe200078fd0ff */
[----:B------:R-:W-:Y:S01]  /*02c0*/  IMAD R66, R119, UR18, RZ ;  /* 0x0000001277427c24 */ /* 0x000fe2000f8e02ff */
[----:B------:R-:W-:Y:S01]  /*02d0*/  LOP3.LUT R123, R72, 0x20, RZ, 0xfc, !PT ;  /* 0x00000020487b7812 */ /* 0x000fe200078efcff */
[----:B------:R-:W-:Y:S01]  /*02e0*/  IMAD R77, R88, 0x10, R70 ;  /* 0x00000010584d7824 */ /* 0x000fe200078e0246 */
[----:B------:R-:W-:Y:S01]  /*02f0*/  SHF.R.U32.HI R82, RZ, 0x1, R125 ;  /* 0x00000001ff527819 */ /* 0x000fe2000001167d */
[----:B------:R-:W-:Y:S01]  /*0300*/  IMAD.SHL.U32 R86, R66, 0x4, RZ ;  /* 0x0000000442567824 */ /* 0x000fe200078e00ff */
[----:B------:R-:W-:Y:S01]  /*0310*/  LOP3.LUT R67, R67, 0x7fc, RZ, 0xc0, !PT ;  /* 0x000007fc43437812 */ /* 0x000fe200078ec0ff */
[----:B--2---:R-:W2:Y:S01]  /*0320*/  MUFU.RCP R0, R0 ;  /* 0x0000000000007308 */ /* 0x004ea20000001000 */
[----:B------:R-:W-:Y:S01]  /*0330*/  IMAD R91, R118, UR18, RZ ;  /* 0x00000012765b7c24 */ /* 0x000fe2000f8e02ff */
[----:B------:R-:W-:Y:S01]  /*0340*/  LOP3.LUT R122, R72, 0x30, RZ, 0xfc, !PT ;  /* 0x00000030487a7812 */ /* 0x000fe200078efcff */
[----:B------:R-:W-:Y:S01]  /*0350*/  IMAD R89, R28, UR18, RZ ;  /* 0x000000121c597c24 */ /* 0x000fe2000f8e02ff */
[----:B------:R-:W-:Y:S01]  /*0360*/  LOP3.LUT R82, R67, 0x60, R82, 0x78, !PT ;  /* 0x0000006043527812 */ /* 0x000fe200078e7852 */
[----:B------:R-:W-:Y:S01]  /*0370*/  IMAD.SHL.U32 R85, R91, 0x4, RZ ;  /* 0x000000045b557824 */ /* 0x000fe200078e00ff */
[----:B------:R-:W-:Y:S01]  /*0380*/  LOP3.LUT R121, R72, 0x40, RZ, 0xfc, !PT ;  /* 0x0000004048797812 */ /* 0x000fe200078efcff */
[----:B------:R-:W-:-:S02]  /*0390*/  IMAD.SHL.U32 R81, R77, 0x4, RZ ;  /* 0x000000044d517824 */ /* 0x000fc400078e00ff */
[----:B------:R-:W-:Y:S02]  /*03a0*/  IMAD.SHL.U32 R84, R89, 0x4, RZ ;  /* 0x0000000459547824 */ /* 0x000fe400078e00ff */
[----:B------:R-:W-:-:S04]  /*03b0*/  IMAD R87, R26, UR18, RZ ;  /* 0x000000121a577c24 */ /* 0x000fc8000f8e02ff */
[----:B------:R-:W-:Y:S02]  /*03c0*/  IMAD.SHL.U32 R83, R87, 0x4, RZ ;  /* 0x0000000457537824 */ /* 0x000fe400078e00ff */
[----:B--2---:R-:W-:Y:S02]  /*03d0*/  VIADD R2, R0, 0xffffffe ;  /* 0x0ffffffe00027836 */ /* 0x004fe40000000000 */
[----:B------:R-:W-:-:S04]  /*03e0*/  IMAD.MOV R0, RZ, RZ, -R3 ;  /* 0x000000ffff007224 */ /* 0x000fc800078e0a03 */
[----:B------:R-:W2:Y:S02]  /*03f0*/  F2I.FTZ.U32.TRUNC.NTZ R2, R2 ;  /* 0x0000000200027305 */ /* 0x000ea4000021f000 */
[----:B--2---:R-:W-:-:S13]  /*0400*/  R2UR UR5, R2 ;  /* 0x00000000020572ca */ /* 0x004fda00000e0000 */
[----:B------:R-:W-:-:S04]  /*0410*/  UIADD3 UR7, UPT, UPT, URZ, -UR5, URZ ;  /* 0x80000005ff077290 */ /* 0x000fc8000fffe0ff */
[----:B------:R-:W-:-:S04]  /*0420*/  UIMAD UR7, UR7, UR10, URZ ;  /* 0x0000000a070772a4 */ /* 0x000fc8000f8e02ff */
[----:B------:R-:W-:-:S03]  /*0430*/  UIMAD.WIDE.U32 UR4, UR5, UR7, UR4 ;  /* 0x00000007050472a5 */ /* 0x000fc6000f8e0004 */
[----:B------:R-:W-:Y:S01]  /*0440*/  R2UR UR7, R0 ;  /* 0x00000000000772ca */ /* 0x000fe200000e0000 */
[----:B------:R-:W-:-:S12]  /*0450*/  UIMAD.WIDE.U32 UR4, UR5, UR9, URZ ;  /* 0x00000009050472a5 */ /* 0x000fd8000f8e00ff */
[----:B------:R-:W-:-:S04]  /*0460*/  UIMAD UR4, UR5, UR7, UR9 ;  /* 0x00000007050472a4 */ /* 0x000fc8000f8e0209 */
[----:B------:R-:W-:-:S11]  /*0470*/  UISETP.GT.U32.AND UP0, UPT, UR10, UR4, UPT ;  /* 0x000000040a00728c */ /* 0x000fd6000bf04070 */
[----:B------:R-:W-:Y:S02]  /*0480*/  @!UP0 UIADD3 UR4, UPT, UPT, UR4, -UR10, URZ ;  /* 0x8000000a04048290 */ /* 0x000fe4000fffe0ff */
[----:B------:R-:W-:Y:S02]  /*0490*/  @!UP0 UIADD3 UR5, UPT, UPT, UR5, 0x1, URZ ;  /* 0x0000000105058890 */ /* 0x000fe4000fffe0ff */
[----:B------:R-:W-:Y:S02]  /*04a0*/  UISETP.GE.U32.AND UP1, UPT, UR4, UR10, UPT ;  /* 0x0000000a0400728c */ /* 0x000fe4000bf26070 */
[----:B------:R-:W-:-:S04]  /*04b0*/  ULOP3.LUT UR4, UR8, UR6, URZ, 0x3c, !UPT ;  /* 0x0000000608047292 */ /* 0x000fc8000f8e3cff */
[----:B------:R-:W-:Y:S02]  /*04c0*/  UISETP.GE.AND UP0, UPT, UR4, URZ, UPT ;  /* 0x000000ff0400728c */ /* 0x000fe4000bf06270 */
[----:B------:R-:W-:-:S03]  /*04d0*/  UIADD3 UR4, UPT, UPT, UR12, 0x3f, URZ ;  /* 0x0000003f0c047890 */ /* 0x000fc6000fffe0ff */
[----:B------:R-:W-:Y:S02]  /*04e0*/  @UP1 UIADD3 UR5, UPT, UPT, UR5, 0x1, URZ ;  /* 0x0000000105051890 */ /* 0x000fe4000fffe0ff */
[----:B------:R-:W-:-:S05]  /*04f0*/  UISETP.NE.AND UP1, UPT, UR6, URZ, UPT ;  /* 0x000000ff0600728c */ /* 0x000fca000bf25270 */
[----:B------:R-:W-:Y:S01]  /*0500*/  UMOV UR7, UR5 ;  /* 0x0000000500077c82 */ /* 0x000fe20008000000 */
[----:B------:R-:W-:Y:S02]  /*0510*/  USHF.R.S32.HI UR5, URZ, 0x1f, UR4 ;  /* 0x0000001fff057899 */ /* 0x000fe40008011404 */
[----:B------:R-:W-:Y:S02]  /*0520*/  @!UP0 UIADD3 UR7, UPT, UPT, -UR7, URZ, URZ ;  /* 0x000000ff07078290 */ /* 0x000fe4000fffe1ff */
[----:B------:R-:W-:Y:S02]  /*0530*/  ULEA.HI UR5, UR5, UR4, URZ, 0x6 ;  /* 0x0000000405057291 */ /* 0x000fe4000f8f30ff */
[----:B------:R-:W-:Y:S01]  /*0540*/  @!UP1 ULOP3.LUT UR7, URZ, UR6, URZ, 0x33, !UPT ;  /* 0x00000006ff079292 */ /* 0x000fe2000f8e33ff */
[----:B------:R-:W-:-:S03]  /*0550*/  UMOV UR4, URZ ;  /* 0x000000ff00047c82 */ /* 0x000fc60008000000 */
[----:B------:R-:W-:Y:S02]  /*0560*/  USHF.L.U32 UR9, UR7, 0x3, URZ ;  /* 0x0000000307097899 */ /* 0x000fe400080006ff */
[----:B------:R-:W-:Y:S02]  /*0570*/  UIADD3 UR7, UPT, UPT, -UR7, URZ, URZ ;  /* 0x000000ff07077290 */ /* 0x000fe4000fffe1ff */
[----:B------:R-:W-:Y:S02]  /*0580*/  ULEA.HI.SX32 UR5, UR5, -UR9, 0x1a ;  /* 0x8000000905057291 */ /* 0x000fe4000f8fd2ff */
[----:B------:R-:W-:Y:S02]  /*0590*/  UIMAD UR11, UR6, UR7, UR8 ;  /* 0x00000007060b72a4 */ /* 0x000fe4000f8e0208 */
[----:B------:R-:W-:-:S04]  /*05a0*/  UISETP.LT.AND UP0, UPT, UR5, 0x8, UPT ;  /* 0x000000080500788c */ /* 0x000fc8000bf01270 */
[----:B------:R-:W-:Y:S01]  /*05b0*/  USEL UR10, UR5, 0x8, UP0 ;  /* 0x00000008050a7887 */ /* 0x000fe20008000000 */
[----:B------:R-:W-:-:S05]  /*05c0*/  IMAD.U32 R4, RZ, RZ, UR11 ;  /* 0x0000000bff047e24 */ /* 0x000fca000f8e00ff */
[----:B------:R-:W-:Y:S01]  /*05d0*/  IMAD.U32 R3, RZ, RZ, UR10 ;  /* 0x0000000aff037e24 */ /* 0x000fe2000f8e00ff */
[----:B------:R-:W-:-:S04]  /*05e0*/  IABS R4, R4 ;  /* 0x0000000400047213 */ /* 0x000fc80000000000 */
[-C--:B------:R-:W-:Y:S02]  /*05f0*/  IABS R0, R3.reuse ;  /* 0x0000000300007213 */ /* 0x080fe40000000000 */
[----:B------:R-:W-:Y:S01]  /*0600*/  IABS R5, R3 ;  /* 0x0000000300057213 */ /* 0x000fe20000000000 */
[----:B------:R-:W-:Y:S01]  /*0610*/  IMAD.MOV.U32 R3, RZ, RZ, R4 ;  /* 0x000000ffff037224 */ /* 0x000fe200078e0004 */
[----:B------:R-:W-:-:S04]  /*0620*/  R2UR UR14, R0 ;  /* 0x00000000000e72ca */ /* 0x000fc800000e0000 */
[----:B------:R-:W-:-:S09]  /*0630*/  R2UR UR7, R3 ;  /* 0x00000000030772ca */ /* 0x000fd200000e0000 */
[----:B------:R-:W2:Y:S08]  /*0640*/  I2F.RP R0, UR14 ;  /* 0x0000000e00007d06 */ /* 0x000eb00008209400 */
[----:B--2---:R-:W2:Y:S02]  /*0650*/  MUFU.RCP R0, R0 ;  /* 0x0000000000007308 */ /* 0x004ea40000001000 */
[----:B--2---:R-:W-:-:S02]  /*0660*/  VIADD R2, R0, 0xffffffe ;  /* 0x0ffffffe00027836 */ /* 0x004fc40000000000 */
[----:B------:R-:W-:-:S04]  /*0670*/  IMAD.MOV R0, RZ, RZ, -R5 ;  /* 0x000000ffff007224 */ /* 0x000fc800078e0a05 */
[----:B------:R-:W2:Y:S01]  /*0680*/  F2I.FTZ.U32.TRUNC.NTZ R2, R2 ;  /* 0x0000000200027305 */ /* 0x000ea2000021f000 */
[----:B------:R-:W-:Y:S02]  /*0690*/  R2UR UR8, R0 ;  /* 0x00000000000872ca */ /* 0x000fe400000e0000 */
[----:B------:R-:W-:-:S05]  /*06a0*/  IABS R0, UR12 ;  /* 0x0000000c00007c13 */ /* 0x000fca0008000000 */
[----:B------:R-:W3:Y:S01]  /*06b0*/  I2F.RP R4, R0 ;  /* 0x0000000000047306 */ /* 0x000ee20000209400 */
[----:B--2---:R-:W-:Y:S02]  /*06c0*/  R2UR UR5, R2 ;  /* 0x00000000020572ca */ /* 0x004fe400000e0000 */
[----:B------:R-:W-:-:S05]  /*06d0*/  IABS R2, UR13 ;  /* 0x0000000d00027c13 */ /* 0x000fca0008000000 */
[----:B------:R-:W2:Y:S06]  /*06e0*/  I2F.RP R3, R2 ;  /* 0x0000000200037306 */ /* 0x000eac0000209400 */
[----:B------:R-:W-:Y:S02]  /*06f0*/  UIADD3 UR6, UPT, UPT, URZ, -UR5, URZ ;  /* 0x80000005ff067290 */ /* 0x000fe4000fffe0ff */
[----:B---3--:R-:W-:Y:S02]  /*0700*/  MUFU.RCP R4, R4 ;  /* 0x0000000400047308 */ /* 0x008fe40000001000 */
[----:B------:R-:W-:-:S04]  /*0710*/  UIMAD UR6, UR6, UR14, URZ ;  /* 0x0000000e060672a4 */ /* 0x000fc8000f8e02ff */
[----:B------:R-:W-:Y:S02]  /*0720*/  UIMAD.WIDE.U32 UR4, UR5, UR6, UR4 ;  /* 0x00000006050472a5 */ /* 0x000fe4000f8e0004 */
[----:B--2---:R-:W2:Y:S02]  /*0730*/  MUFU.RCP R3, R3 ;  /* 0x0000000300037308 */ /* 0x004ea40000001000 */
[----:B------:R-:W-:-:S03]  /*0740*/  UIMAD.WIDE.U32 UR4, UR5, UR7, URZ ;  /* 0x00000007050472a5 */ /* 0x000fc6000f8e00ff */
[----:B------:R-:W3:Y:S01]  /*0750*/  LDCU UR6, c[0x0][0x3b0] ;  /* 0x00007600ff0677ac */ /* 0x000ee20008000800 */
[----:B------:R-:W-:Y:S01]  /*0760*/  UIMAD UR4, UR5, UR8, UR7 ;  /* 0x00000008050472a4 */ /* 0x000fe2000f8e0207 */
[----:B------:R-:W4:Y:S01]  /*0770*/  S2UR UR8, SR_CgaCtaId ;  /* 0x00000000000879c3 */ /* 0x000f220000008800 */
[----:B------:R-:W-:Y:S02]  /*0780*/  USHF.L.U32 UR7, UR19, 0x7, URZ ;  /* 0x0000000713077899 */ /* 0x000fe400080006ff */
[----:B------:R-:W-:Y:S01]  /*0790*/  UISETP.GT.U32.AND UP0, UPT, UR14, UR4, UPT ;  /* 0x000000040e00728c */ /* 0x000fe2000bf04070 */
[----:B--2---:R-:W-:Y:S01]  /*07a0*/  VIADD R5, R3, 0xffffffe ;  /* 0x0ffffffe03057836 */ /* 0x004fe20000000000 */
[----:B------:R-:W-:-:S04]  /*07b0*/  SHF.R.U32.HI R3, RZ, 0x7, R125 ;  /* 0x00000007ff037819 */ /* 0x000fc8000001167d */
[----:B------:R-:W-:Y:S01]  /*07c0*/  SGXT.U32 R3, R3, 0x2 ;  /* 0x000000020303781a */ /* 0x000fe20000000000 */
[----:B------:R-:W2:Y:S04]  /*07d0*/  F2I.FTZ.U32.TRUNC.NTZ R5, R5 ;  /* 0x0000000500057305 */ /* 0x000ea8000021f000 */
[----:B------:R-:W-:Y:S02]  /*07e0*/  @!UP0 UIADD3 UR4, UPT, UPT, UR4, -UR14, URZ ;  /* 0x8000000e04048290 */ /* 0x000fe4000fffe0ff */
[----:B------:R-:W-:Y:S02]  /*07f0*/  @!UP0 UIADD3 UR5, UPT, UPT, UR5, 0x1, URZ ;  /* 0x0000000105058890 */ /* 0x000fe4000fffe0ff */
[----:B------:R-:W-:Y:S02]  /*0800*/  UISETP.GE.U32.AND UP1, UPT, UR4, UR14, UPT ;  /* 0x0000000e0400728c */ /* 0x000fe4000bf26070 */
[----:B------:R-:W-:-:S04]  /*0810*/  ULOP3.LUT UR4, UR11, UR10, URZ, 0x3c, !UPT ;  /* 0x0000000a0b047292 */ /* 0x000fc8000f8e3cff */
[----:B------:R-:W-:Y:S01]  /*0820*/  UISETP.GE.AND UP0, UPT, UR4, URZ, UPT ;  /* 0x000000ff0400728c */ /* 0x000fe2000bf06270 */
[----:B--2---:R-:W-:-:S04]  /*0830*/  IMAD.MOV R7, RZ, RZ, -R5 ;  /* 0x000000ffff077224 */ /* 0x004fc800078e0a05 */
[----:B------:R-:W-:Y:S02]  /*0840*/  @UP1 UIADD3 UR5, UPT, UPT, UR5, 0x1, URZ ;  /* 0x0000000105051890 */ /* 0x000fe4000fffe0ff */
[----:B------:R-:W-:Y:S01]  /*0850*/  UISETP.NE.AND UP1, UPT, UR10, URZ, UPT ;  /* 0x000000ff0a00728c */ /* 0x000fe2000bf25270 */
[----:B------:R-:W-:-:S03]  /*0860*/  IMAD R7, R7, R2, RZ ;  /* 0x0000000207077224 */ /* 0x000fc600078e02ff */
[----:B------:R-:W-:-:S07]  /*0870*/  @!UP0 UIADD3 UR5, UPT, UPT, -UR5, URZ, URZ ;  /* 0x000000ff05058290 */ /* 0x000fce000fffe1ff */
[----:B------:R-:W-:-:S04]  /*0880*/  @!UP1 ULOP3.LUT UR5, URZ, UR10, URZ, 0x33, !UPT ;  /* 0x0000000aff059292 */ /* 0x000fc8000f8e33ff */
[----:B------:R-:W-:Y:S02]  /*0890*/  USHF.L.U32 UR26, UR5, 0x6, URZ ;  /* 0x00000006051a7899 */ /* 0x000fe400080006ff */
[----:B------:R-:W-:Y:S02]  /*08a0*/  UIADD3 UR4, UPT, UPT, -UR5, URZ, URZ ;  /* 0x000000ff05047290 */ /* 0x000fe4000fffe1ff */
[----:B------:R-:W-:Y:S02]  /*08b0*/  UIADD3 UR5, UPT, UPT, UR16, 0x7f, URZ ;  /* 0x0000007f10057890 */ /* 0x000fe4000fffe0ff */
[----:B------:R-:W-:Y:S01]  /*08c0*/  LOP3.LUT R6, R3, UR26, RZ, 0xfc, !PT ;  /* 0x0000001a03067c12 */ /* 0x000fe2000f8efcff */
[----:B------:R-:W-:Y:S01]  /*08d0*/  VIADD R3, R4, 0xffffffe ;  /* 0x0ffffffe04037836 */ /* 0x000fe20000000000 */
[----:B------:R-:W-:Y:S01]  /*08e0*/  UIMAD UR4, UR10, UR4, UR11 ;  /* 0x000000040a0472a4 */ /* 0x000fe2000f8e020b */
[----:B------:R-:W-:Y:S01]  /*08f0*/  IMAD.MOV.U32 R4, RZ, RZ, RZ ;  /* 0x000000ffff047224 */ /* 0x000fe200078e00ff */
[----:B------:R-:W-:Y:S01]  /*0900*/  IABS R9, R6 ;  /* 0x0000000600097213 */ /* 0x000fe20000000000 */
[----:B------:R-:W-:Y:S01]  /*0910*/  UISETP.GT.AND UP0, UPT, UR5, 0x7f, UPT ;  /* 0x0000007f0500788c */ /* 0x000fe2000bf04270 */
[C---:B------:R-:W-:Y:S01]  /*0920*/  LOP3.LUT R17, R6.reuse, 0x3c, RZ, 0xfc, !PT ;  /* 0x0000003c06117812 */ /* 0x040fe200078efcff */
[----:B------:R-:W-:Y:S01]  /*0930*/  IMAD.HI.U32 R7, R5, R7, R4 ;  /* 0x0000000705077227 */ /* 0x000fe200078e0004 */
[C---:B------:R-:W-:Y:S01]  /*0940*/  LOP3.LUT R14, R6.reuse, 0x4, RZ, 0xfc, !PT ;  /* 0x00000004060e7812 */ /* 0x040fe200078efcff */
[----:B------:R2:W5:Y:S01]  /*0950*/  F2I.FTZ.U32.TRUNC.NTZ R5, R3 ;  /* 0x0000000300057305 */ /* 0x000562000021f000 */
[----:B------:R-:W-:Y:S01]  /*0960*/  IABS R11, R17 ;  /* 0x00000011000b7213 */ /* 0x000fe20000000000 */
[----:B------:R-:W-:Y:S01]  /*0970*/  UIADD3 UR4, UPT, UPT, UR9, UR4, URZ ;  /* 0x0000000409047290 */ /* 0x000fe2000fffe0ff */
[----:B------:R-:W-:Y:S01]  /*0980*/  IABS R10, R14 ;  /* 0x0000000e000a7213 */ /* 0x000fe20000000000 */
[----:B------:R-:W-:Y:S01]  /*0990*/  IMAD.HI.U32 R4, R7, R9, RZ ;  /* 0x0000000907047227 */ /* 0x000fe200078e00ff */
[----:B------:R-:W-:-:S02]  /*09a0*/  LOP3.LUT R16, R6, 0x8, RZ, 0xfc, !PT ;  /* 0x0000000806107812 */ /* 0x000fc400078efcff */
[----:B------:R-:W-:Y:S01]  /*09b0*/  ISETP.GE.AND P6, PT, R14, RZ, PT ;  /* 0x000000ff0e00720c */ /* 0x000fe20003fc6270 */
[----:B------:R-:W-:Y:S01]  /*09c0*/  IMAD.MOV R8, RZ, RZ, -R4 ;  /* 0x000000ffff087224 */ /* 0x000fe200078e0a04 */
[----:B------:R-:W-:Y:S01]  /*09d0*/  IABS R12, R16 ;  /* 0x00000010000c7213 */ /* 0x000fe20000000000 */
[C---:B------:R-:W-:Y:S01]  /*09e0*/  IMAD.HI.U32 R4, R7.reuse, R11, RZ ;  /* 0x0000000b07047227 */ /* 0x040fe200078e00ff */
[C---:B------:R-:W-:Y:S02]  /*09f0*/  LOP3.LUT R14, R6.reuse, 0x18, RZ, 0xfc, !PT ;  /* 0x00000018060e7812 */ /* 0x040fe400078efcff */
[----:B------:R-:W-:Y:S01]  /*0a00*/  LOP3.LUT R18, R6, 0x2c, RZ, 0xfc, !PT ;  /* 0x0000002c06127812 */ /* 0x000fe200078efcff */
[----:B------:R-:W-:Y:S01]  /*0a10*/  IMAD R9, R2, R8, R9 ;  /* 0x0000000802097224 */ /* 0x000fe200078e0209 */
[----:B------:R-:W-:Y:S01]  /*0a20*/  IABS R19, R14 ;  /* 0x0000000e00137213 */ /* 0x000fe20000000000 */
[----:B------:R-:W-:Y:S01]  /*0a30*/  IMAD.MOV R4, RZ, RZ, -R4 ;  /* 0x000000ffff047224 */ /* 0x000fe200078e0a04 */
[----:B------:R-:W-:Y:S01]  /*0a40*/  LOP3.LUT R20, R6, 0x30, RZ, 0xfc, !PT ;  /* 0x0000003006147812 */ /* 0x000fe200078efcff */
[----:B--2---:R-:W-:Y:S01]  /*0a50*/  IMAD.HI.U32 R3, R7, R10, RZ ;  /* 0x0000000a07037227 */ /* 0x004fe200078e00ff */
[----:B------:R-:W-:-:S02]  /*0a60*/  ISETP.GT.U32.AND P0, PT, R2, R9, PT ;  /* 0x000000090200720c */ /* 0x000fc40003f04070 */
[----:B------:R-:W-:Y:S01]  /*0a70*/  IABS R31, R20 ;  /* 0x00000014001f7213 */ /* 0x000fe20000000000 */
[----:B------:R-:W-:Y:S01]  /*0a80*/  IMAD R11, R2, R4, R11 ;  /* 0x00000004020b7224 */ /* 0x000fe200078e020b */
[----:B------:R-:W-:Y:S01]  /*0a90*/  LOP3.LUT R22, R6, 0x34, RZ, 0xfc, !PT ;  /* 0x0000003406167812 */ /* 0x000fe200078efcff */
[----:B------:R-:W-:Y:S02]  /*0aa0*/  IMAD.MOV R3, RZ, RZ, -R3 ;  /* 0x000000ffff037224 */ /* 0x000fe400078e0a03 */
[----:B-----5:R-:W-:Y:S01]  /*0ab0*/  IMAD.MOV R13, RZ, RZ, -R5 ;  /* 0x000000ffff0d7224 */ /* 0x020fe200078e0a05 */
[C---:B------:R-:W-:Y:S01]  /*0ac0*/  ISETP.GT.U32.AND P2, PT, R2.reuse, R11, PT ;  /* 0x0000000b0200720c */ /* 0x040fe20003f44070 */
[----:B------:R-:W-:Y:S01]  /*0ad0*/  IMAD R3, R2, R3, R10 ;  /* 0x0000000302037224 */ /* 0x000fe200078e020a */
[----:B------:R-:W-:Y:S01]  /*0ae0*/  IABS R33, R22 ;  /* 0x0000001600217213 */ /* 0x000fe20000000000 */
[----:B------:R-:W-:-:S03]  /*0af0*/  IMAD.HI.U32 R8, R7, R12, RZ ;  /* 0x0000000c07087227 */ /* 0x000fc600078e00ff */
[C---:B------:R-:W-:Y:S01]  /*0b00*/  ISETP.GT.U32.AND P1, PT, R2.reuse, R3, PT ;  /* 0x000000030200720c */ /* 0x040fe20003f24070 */
[--C-:B------:R-:W-:Y:S02]  /*0b10*/  @!P0 IMAD.IADD R9, R9, 0x1, -R2.reuse ;  /* 0x0000000109098824 */ /* 0x100fe400078e0a02 */
[----:B------:R-:W-:Y:S02]  /*0b20*/  IMAD R13, R13, R0, RZ ;  /* 0x000000000d0d7224 */ /* 0x000fe400078e02ff */
[----:B------:R-:W-:Y:S01]  /*0b30*/  IMAD.MOV.U32 R4, RZ, RZ, RZ ;  /* 0x000000ffff047224 */ /* 0x000fe200078e00ff */
[----:B------:R-:W-:Y:S01]  /*0b40*/  ISETP.GT.U32.AND P3, PT, R2, R9, PT ;  /* 0x000000090200720c */ /* 0x000fe20003f64070 */
[----:B------:R-:W-:Y:S01]  /*0b50*/  @!P2 IMAD.IADD R11, R11, 0x1, -R2 ;  /* 0x000000010b0ba824 */ /* 0x000fe200078e0a02 */
[----:B------:R-:W-:Y:S01]  /*0b60*/  ISETP.GE.AND P2, PT, R16, RZ, PT ;  /* 0x000000ff1000720c */ /* 0x000fe20003f46270 */
[----:B------:R-:W-:Y:S01]  /*0b70*/  IMAD.MOV R15, RZ, RZ, -R8 ;  /* 0x000000ffff0f7224 */ /* 0x000fe200078e0a08 */
[----:B------:R-:W-:Y:S01]  /*0b80*/  LOP3.LUT R8, R6, 0xc, RZ, 0xfc, !PT ;  /* 0x0000000c06087812 */ /* 0x000fe200078efcff */
[----:B------:R-:W-:Y:S01]  /*0b90*/  IMAD.HI.U32 R4, R5, R13, R4 ;  /* 0x0000000d05047227 */ /* 0x000fe200078e0004 */
[----:B------:R-:W-:-:S02]  /*0ba0*/  ISETP.GT.U32.AND P5, PT, R2, R11, PT ;  /* 0x0000000b0200720c */ /* 0x000fc40003fa4070 */
[----:B------:R-:W-:Y:S01]  /*0bb0*/  IABS R13, R8 ;  /* 0x00000008000d7213 */ /* 0x000fe20000000000 */
[----:B------:R-:W-:Y:S01]  /*0bc0*/  IMAD R5, R2, R15, R12 ;  /* 0x0000000f02057224 */ /* 0x000fe200078e020c */
[----:B------:R-:W-:Y:S01]  /*0bd0*/  LOP3.LUT R12, R6, 0x10, RZ, 0xfc, !PT ;  /* 0x00000010060c7812 */ /* 0x000fe200078efcff */
[--C-:B------:R-:W-:Y:S01]  /*0be0*/  @!P1 IMAD.IADD R3, R3, 0x1, -R2.reuse ;  /* 0x0000000103039824 */ /* 0x100fe200078e0a02 */
[----:B------:R-:W-:Y:S01]  /*0bf0*/  ISETP.GE.AND P0, PT, R8, RZ, PT ;  /* 0x000000ff0800720c */ /* 0x000fe20003f06270 */
[----:B------:R-:W-:Y:S01]  /*0c00*/  @!P3 IMAD.IADD R9, R9, 0x1, -R2 ;  /* 0x000000010909b824 */ /* 0x000fe200078e0a02 */
[----:B------:R-:W-:Y:S01]  /*0c10*/  ISETP.GE.AND P3, PT, R6, RZ, PT ;  /* 0x000000ff0600720c */ /* 0x000fe20003f66270 */
[----:B------:R-:W-:Y:S01]  /*0c20*/  IMAD.HI.U32 R8, R7, R13, RZ ;  /* 0x0000000d07087227 */ /* 0x000fe200078e00ff */
[----:B------:R-:W-:Y:S02]  /*0c30*/  IABS R15, R12 ;  /* 0x0000000c000f7213 */ /* 0x000fe40000000000 */
[----:B------:R-:W-:Y:S01]  /*0c40*/  ISETP.GE.AND P1, PT, R17, RZ, PT ;  /* 0x000000ff1100720c */ /* 0x000fe20003f26270 */
[----:B------:R-:W-:Y:S01]  /*0c50*/  IMAD.MOV R10, RZ, RZ, -R8 ;  /* 0x000000ffff0a7224 */ /* 0x000fe200078e0a08 */
[C---:B------:R-:W-:Y:S01]  /*0c60*/  ISETP.GT.U32.AND P4, PT, R2.reuse, R5, PT ;  /* 0x000000050200720c */ /* 0x040fe20003f84070 */
[----:B------:R-:W-:Y:S01]  /*0c70*/  @!P5 IMAD.IADD R11, R11, 0x1, -R2 ;  /* 0x000000010b0bd824 */ /* 0x000fe200078e0a02 */
[----:B------:R-:W-:Y:S01]  /*0c80*/  ISETP.GT.U32.AND P5, PT, R2, R3, PT ;  /* 0x000000030200720c */ /* 0x000fe20003fa4070 */
[----:B------:R-:W-:Y:S01]  /*0c90*/  IMAD.HI.U32 R8, R7, R15, RZ ;  /* 0x0000000f07087227 */ /* 0x000fe200078e00ff */
[----:B------:R-:W-:-:S03]  /*0ca0*/  LOP3.LUT R16, R6, 0x1c, RZ, 0xfc, !PT ;  /* 0x0000001c06107812 */ /* 0x000fc600078efcff */
[----:B------:R-:W-:Y:S01]  /*0cb0*/  IMAD R13, R2, R10, R13 ;  /* 0x0000000a020d7224 */ /* 0x000fe200078e020d */
[----:B------:R-:W-:Y:S01]  /*0cc0*/  LOP3.LUT R10, R6, 0x14, RZ, 0xfc, !PT ;  /* 0x00000014060a7812 */ /* 0x000fe200078efcff */
[----:B------:R-:W-:Y:S01]  /*0cd0*/  IMAD.MOV R8, RZ, RZ, -R8 ;  /* 0x000000ffff087224 */ /* 0x000fe200078e0a08 */
[----:B------:R-:W-:Y:S01]  /*0ce0*/  IABS R21, R16 ;  /* 0x0000001000157213 */ /* 0x000fe20000000000 */
[----:B------:R-:W-:Y:S01]  /*0cf0*/  @!P3 IMAD.MOV R9, RZ, RZ, -R9 ;  /* 0x000000ffff09b224 */ /* 0x000fe200078e0a09 */
[C---:B------:R-:W-:Y:S01]  /*0d00*/  ISETP.GT.U32.AND P3, PT, R2.reuse, R13, PT ;  /* 0x0000000d0200720c */ /* 0x040fe20003f64070 */
[C---:B------:R-:W-:Y:S01]  /*0d10*/  IMAD R15, R2.reuse, R8, R15 ;  /* 0x00000008020f7224 */ /* 0x040fe200078e020f */
[----:B------:R-:W-:Y:S01]  /*0d20*/  IABS R17, R10 ;  /* 0x0000000a00117213 */ /* 0x000fe20000000000 */
[--C-:B------:R-:W-:Y:S02]  /*0d30*/  @!P5 IMAD.IADD R3, R3, 0x1, -R2.reuse ;  /* 0x000000010303d824 */ /* 0x100fe400078e0a02 */
[----:B------:R-:W-:Y:S01]  /*0d40*/  @!P4 IMAD.IADD R5, R5, 0x1, -R2 ;  /* 0x000000010505c824 */ /* 0x000fe200078e0a02 */
[----:B------:R-:W-:Y:S01]  /*0d50*/  ISETP.GT.U32.AND P5, PT, R2, R15, PT ;  /* 0x0000000f0200720c */ /* 0x000fe20003fa4070 */
[----:B------:R-:W-:-:S03]  /*0d60*/  IMAD.HI.U32 R8, R7, R17, RZ ;  /* 0x0000001107087227 */ /* 0x000fc600078e00ff */
[----:B------:R-:W-:Y:S01]  /*0d70*/  ISETP.GT.U32.AND P4, PT, R2, R5, PT ;  /* 0x000000050200720c */ /* 0x000fe20003f84070 */
[----:B------:R-:W-:Y:S02]  /*0d80*/  @!P6 IMAD.MOV R3, RZ, RZ, -R3 ;  /* 0x000000ffff03e224 */ /* 0x000fe400078e0a03 */
[----:B------:R-:W-:Y:S01]  /*0d90*/  @!P3 IMAD.IADD R13, R13, 0x1, -R2 ;  /* 0x000000010d0db824 */ /* 0x000fe200078e0a02 */
[----:B------:R-:W-:Y:S01]  /*0da0*/  ISETP.GE.AND P3, PT, R10, RZ, PT ;  /* 0x000000ff0a00720c */ /* 0x000fe20003f66270 */
[----:B------:R-:W-:Y:S02]  /*0db0*/  IMAD.MOV R10, RZ, RZ, -R8 ;  /* 0x000000ffff0a7224 */ /* 0x000fe400078e0a08 */
[----:B------:R-:W-:-:S04]  /*0dc0*/  IMAD.HI.U32 R8, R7, R19, RZ ;  /* 0x0000001307087227 */ /* 0x000fc800078e00ff */
[C---:B------:R-:W-:Y:S02]  /*0dd0*/  IMAD R17, R2.reuse, R10, R17 ;  /* 0x0000000a02117224 */ /* 0x040fe400078e0211 */
[----:B------:R-:W-:Y:S02]  /*0de0*/  @!P5 IMAD.IADD R15, R15, 0x1, -R2 ;  /* 0x000000010f0fd824 */ /* 0x000fe400078e0a02 */
[----:B------:R-:W-:Y:S01]  /*0df0*/  IMAD.MOV R8, RZ, RZ, -R8 ;  /* 0x000000ffff087224 */ /* 0x000fe200078e0a08 */
[C---:B------:R-:W-:Y:S01]  /*0e00*/  ISETP.GT.U32.AND P6, PT, R2.reuse, R17, PT ;  /* 0x000000110200720c */ /* 0x040fe20003fc4070 */
[----:B------:R-:W-:Y:S01]  /*0e10*/  @!P4 IMAD.IADD R5, R5, 0x1, -R2 ;  /* 0x000000010505c824 */ /* 0x000fe200078e0a02 */
[C---:B------:R-:W-:Y:S01]  /*0e20*/  ISETP.GT.U32.AND P5, PT, R2.reuse, R15, PT ;  /* 0x0000000f0200720c */ /* 0x040fe20003fa4070 */
[----:B------:R-:W-:Y:S01]  /*0e30*/  IMAD R19, R2, R8, R19 ;  /* 0x0000000802137224 */ /* 0x000fe200078e0213 */
[----:B------:R-:W-:Y:S01]  /*0e40*/  ISETP.GE.AND P4, PT, R12, RZ, PT ;  /* 0x000000ff0c00720c */ /* 0x000fe20003f86270 */
[----:B------:R-:W-:Y:S01]  /*0e50*/  IMAD.MOV.U32 R35, RZ, RZ, R11 ;  /* 0x000000ffff237224 */ /* 0x000fe200078e000b */
[----:B------:R-:W-:Y:S01]  /*0e60*/  LOP3.LUT R12, R6, 0x20, RZ, 0xfc, !PT ;  /* 0x00000020060c7812 */ /* 0x000fe200078efcff */
[----:B------:R-:W-:-:S02]  /*0e70*/  IMAD.MOV.U32 R11, RZ, RZ, R5 ;  /* 0x000000ffff0b7224 */ /* 0x000fc400078e0005 */
[----:B------:R-:W-:Y:S01]  /*0e80*/  IMAD.HI.U32 R10, R7, R21, RZ ;  /* 0x00000015070a7227 */ /* 0x000fe200078e00ff */
[----:B------:R-:W-:-:S03]  /*0e90*/  IABS R23, R12 ;  /* 0x0000000c00177213 */ /* 0x000fc60000000000 */
[--C-:B------:R-:W-:Y:S02]  /*0ea0*/  @!P6 IMAD.IADD R17, R17, 0x1, -R2.reuse ;  /* 0x000000011111e824 */ /* 0x100fe400078e0a02 */
[----:B------:R-:W-:Y:S01]  /*0eb0*/  @!P5 IMAD.IADD R15, R15, 0x1, -R2 ;  /* 0x000000010f0fd824 */ /* 0x000fe200078e0a02 */
[C---:B------:R-:W-:Y:S01]  /*0ec0*/  ISETP.GT.U32.AND P5, PT, R2.reuse, R19, PT ;  /* 0x000000130200720c */ /* 0x040fe20003fa4070 */
[----:B------:R-:W-:Y:S01]  /*0ed0*/  @!P2 IMAD.MOV R11, RZ, RZ, -R11 ;  /* 0x000000ffff0ba224 */ /* 0x000fe200078e0a0b */
[----:B------:R-:W-:Y:S01]  /*0ee0*/  ISETP.GT.U32.AND P6, PT, R2, R17, PT ;  /* 0x000000110200720c */ /* 0x000fe20003fc4070 */
[----:B------:R-:W-:Y:S01]  /*0ef0*/  IMAD.MOV R10, RZ, RZ, -R10 ;  /* 0x000000ffff0a7224 */ /* 0x000fe200078e0a0a */
[----:B------:R-:W-:Y:S01]  /*0f00*/  ISETP.GE.AND P2, PT, R14, RZ, PT ;  /* 0x000000ff0e00720c */ /* 0x000fe20003f46270 */
[----:B------:R-:W-:Y:S01]  /*0f10*/  @!P1 IMAD.MOV R35, RZ, RZ, -R35 ;  /* 0x000000ffff239224 */ /* 0x000fe200078e0a23 */
[----:B------:R-:W-:Y:S01]  /*0f20*/  LOP3.LUT R14, R6, 0x24, RZ, 0xfc, !PT ;  /* 0x00000024060e7812 */ /* 0x000fe200078efcff */
[C---:B------:R-:W-:Y:S01]  /*0f30*/  IMAD R21, R2.reuse, R10, R21 ;  /* 0x0000000a02157224 */ /* 0x040fe200078e0215 */
[----:B------:R-:W-:Y:S01]  /*0f40*/  ISETP.GT.U32.AND P1, PT, R2, R13, PT ;  /* 0x0000000d0200720c */ /* 0x000fe20003f24070 */
[----:B------:R-:W-:Y:S01]  /*0f50*/  IMAD.HI.U32 R5, R7, R23, RZ ;  /* 0x0000001707057227 */ /* 0x000fe200078e00ff */
[----:B------:R-:W-:-:S03]  /*0f60*/  IABS R25, R14 ;  /* 0x0000000e00197213 */ /* 0x000fc60000000000 */
[--C-:B------:R-:W-:Y:S02]  /*0f70*/  @!P5 IMAD.IADD R19, R19, 0x1, -R2.reuse ;  /* 0x000000011313d824 */ /* 0x100fe400078e0a02 */
[----:B------:R-:W-:Y:S01]  /*0f80*/  @!P6 IMAD.IADD R17, R17, 0x1, -R2 ;  /* 0x000000011111e824 */ /* 0x000fe200078e0a02 */
[C---:B------:R-:W-:Y:S01]  /*0f90*/  ISETP.GT.U32.AND P6, PT, R2.reuse, R21, PT ;  /* 0x000000150200720c */ /* 0x040fe20003fc4070 */
[----:B------:R-:W-:Y:S01]  /*0fa0*/  IMAD.HI.U32 R8, R7, R25, RZ ;  /* 0x0000001907087227 */ /* 0x000fe200078e00ff */
[----:B------:R-:W-:-:S03]  /*0fb0*/  ISETP.GT.U32.AND P5, PT, R2, R19, PT ;  /* 0x000000130200720c */ /* 0x000fc60003fa4070 */
[----:B------:R-:W-:Y:S02]  /*0fc0*/  IMAD.MOV R8, RZ, RZ, -R8 ;  /* 0x000000ffff087224 */ /* 0x000fe400078e0a08 */
[----:B------:R-:W-:Y:S02]  /*0fd0*/  IMAD.MOV R5, RZ, RZ, -R5 ;  /* 0x000000ffff057224 */ /* 0x000fe400078e0a05 */
[--C-:B------:R-:W-:Y:S01]  /*0fe0*/  @!P1 IMAD.IADD R13, R13, 0x1, -R2.reuse ;  /* 0x000000010d0d9824 */ /* 0x100fe200078e0a02 */
[----:B------:R-:W-:Y:S01]  /*0ff0*/  ISETP.GE.AND P1, PT, R16, RZ, PT ;  /* 0x000000ff1000720c */ /* 0x000fe20003f26270 */
[----:B------:R-:W-:Y:S01]  /*1000*/  IMAD R25, R2, R8, R25 ;  /* 0x0000000802197224 */ /* 0x000fe200078e0219 */
[----:B------:R-:W-:Y:S01]  /*1010*/  LOP3.LUT R16, R6, 0x28, RZ, 0xfc, !PT ;  /* 0x0000002806107812 */ /* 0x000fe200078efcff */
[C---:B------:R-:W-:Y:S02]  /*1020*/  IMAD R23, R2.reuse, R5, R23 ;  /* 0x0000000502177224 */ /* 0x040fe400078e0217 */
[--C-:B------:R-:W-:Y:S01]  /*1030*/  @!P6 IMAD.IADD R21, R21, 0x1, -R2.reuse ;  /* 0x000000011515e824 */ /* 0x100fe200078e0a02 */
[----:B------:R-:W-:Y:S01]  /*1040*/  IABS R27, R16 ;  /* 0x00000010001b7213 */ /* 0x000fe20000000000 */
[----:B------:R-:W-:Y:S01]  /*1050*/  @!P5 IMAD.IADD R19, R19, 0x1, -R2 ;  /* 0x000000011313d824 */ /* 0x000fe200078e0a02 */
[C---:B------:R-:W-:Y:S01]  /*1060*/  ISETP.GT.U32.AND P6, PT, R2.reuse, R25, PT ;  /* 0x000000190200720c */ /* 0x040fe20003fc4070 */
[----:B------:R-:W-:Y:S01]  /*1070*/  IMAD.U32 R29, RZ, RZ, UR4 ;  /* 0x00000004ff1d7e24 */ /* 0x000fe2000f8e00ff */
[----:B------:R-:W-:Y:S01]  /*1080*/  ISETP.GT.U32.AND P5, PT, R2, R23, PT ;  /* 0x000000170200720c */ /* 0x000fe20003fa4070 */
[----:B------:R-:W-:Y:S01]  /*1090*/  IMAD.HI.U32 R5, R7, R27, RZ ;  /* 0x0000001b07057227 */ /* 0x000fe200078e00ff */
[----:B------:R-:W-:-:S02]  /*10a0*/  USEL UR4, URZ, 0x4, !UP0 ;  /* 0x00000004ff047887 */ /* 0x000fc4000c000000 */
[----:B------:R-:W-:Y:S01]  /*10b0*/  UISETP.GT.AND UP0, UPT, UR5, 0xff, UPT ;  /* 0x000000ff0500788c */ /* 0x000fe2000bf04270 */
[----:B------:R-:W-:Y:S01]  /*10c0*/  IMAD R116, R29, 0x40, R116 ;  /* 0x000000401d747824 */ /* 0x000fe200078e0274 */
[----:B------:R-:W-:Y:S01]  /*10d0*/  IABS R29, R18 ;  /* 0x00000012001d7213 */ /* 0x000fe20000000000 */
[----:B------:R-:W-:Y:S02]  /*10e0*/  IMAD.MOV R5, RZ, RZ, -R5 ;  /* 0x000000ffff057224 */ /* 0x000fe400078e0a05 */
[----:B------:R-:W-:Y:S02]  /*10f0*/  @!P0 IMAD.MOV R13, RZ, RZ, -R13 ;  /* 0x000000ffff0d8224 */ /* 0x000fe400078e0a0d */
[----:B------:R-:W-:Y:S02]  /*1100*/  IMAD R27, R2, R5, R27 ;  /* 0x00000005021b7224 */ /* 0x000fe400078e021b */
[----:B------:R-:W-:Y:S02]  /*1110*/  @!P6 IMAD.IADD R25, R25, 0x1, -R2 ;  /* 0x000000011919e824 */ /* 0x000fe400078e0a02 */
[----:B------:R-:W-:-:S03]  /*1120*/  IMAD.HI.U32 R5, R7, R29, RZ ;  /* 0x0000001d07057227 */ /* 0x000fc600078e00ff */
[C---:B------:R-:W-:Y:S01]  /*1130*/  ISETP.GT.U32.AND P6, PT, R2.reuse, R25, PT ;  /* 0x000000190200720c */ /* 0x040fe20003fc4070 */
[----:B------:R-:W-:Y:S01]  /*1140*/  @!P5 IMAD.IADD R23, R23, 0x1, -R2 ;  /* 0x000000011717d824 */ /* 0x000fe200078e0a02 */
[C---:B------:R-:W-:Y:S01]  /*1150*/  ISETP.GT.U32.AND P5, PT, R2.reuse, R21, PT ;  /* 0x000000150200720c */ /* 0x040fe20003fa4070 */
[----:B------:R-:W-:Y:S02]  /*1160*/  IMAD.MOV R8, RZ, RZ, -R5 ;  /* 0x000000ffff087224 */ /* 0x000fe400078e0a05 */
[----:B------:R-:W-:Y:S01]  /*1170*/  IMAD.HI.U32 R5, R7, R31, RZ ;  /* 0x0000001f07057227 */ /* 0x000fe200078e00ff */
[----:B------:R-:W-:-:S03]  /*1180*/  ISETP.GT.U32.AND P0, PT, R2, R23, PT ;  /* 0x000000170200720c */ /* 0x000fc60003f04070 */
[----:B------:R-:W-:Y:S02]  /*1190*/  IMAD.MOV R5, RZ, RZ, -R5 ;  /* 0x000000ffff057224 */ /* 0x000fe400078e0a05 */
[----:B------:R-:W-:Y:S01]  /*11a0*/  IMAD R29, R2, R8, R29 ;  /* 0x00000008021d7224 */ /* 0x000fe200078e021d */
[----:B------:R-:W-:Y:S01]  /*11b0*/  LOP3.LUT R8, R6, 0x38, RZ, 0xfc, !PT ;  /* 0x0000003806087812 */ /* 0x000fe200078efcff */
[C---:B------:R-:W-:Y:S01]  /*11c0*/  IMAD R31, R2.reuse, R5, R31 ;  /* 0x00000005021f7224 */ /* 0x040fe200078e021f */
[----:B------:R-:W-:Y:S01]  /*11d0*/  IABS R5, R116 ;  /* 0x0000007400057213 */ /* 0x000fe20000000000 */
[----:B------:R-:W-:Y:S01]  /*11e0*/  @!P5 IMAD.IADD R21, R21, 0x1, -R2 ;  /* 0x000000011515d824 */ /* 0x000fe200078e0a02 */
[----:B------:R-:W-:Y:S01]  /*11f0*/  ISETP.GT.U32.AND P5, PT, R2, R27, PT ;  /* 0x0000001b0200720c */ /* 0x000fe20003fa4070 */
[----:B------:R-:W-:Y:S01]  /*1200*/  IMAD.HI.U32 R6, R7, R33, RZ ;  /* 0x0000002107067227 */ /* 0x000fe200078e00ff */
[----:B------:R-:W-:-:S03]  /*1210*/  IABS R10, R8 ;  /* 0x00000008000a7213 */ /* 0x000fc60000000000 */
[--C-:B------:R-:W-:Y:S01]  /*1220*/  @!P6 IMAD.IADD R25, R25, 0x1, -R2.reuse ;  /* 0x000000011919e824 */ /* 0x100fe200078e0a02 */
[C---:B------:R-:W-:Y:S01]  /*1230*/  ISETP.GT.U32.AND P6, PT, R2.reuse, R31, PT ;  /* 0x0000001f0200720c */ /* 0x040fe20003fc4070 */
[----:B------:R-:W-:Y:S01]  /*1240*/  @!P0 IMAD.IADD R23, R23, 0x1, -R2 ;  /* 0x0000000117178824 */ /* 0x000fe200078e0a02 */
[----:B------:R-:W-:Y:S01]  /*1250*/  ISETP.GT.U32.AND P0, PT, R2, R29, PT ;  /* 0x0000001d0200720c */ /* 0x000fe20003f04070 */
[----:B------:R-:W-:Y:S02]  /*1260*/  IMAD.MOV R6, RZ, RZ, -R6 ;  /* 0x000000ffff067224 */ /* 0x000fe400078e0a06 */
[----:B------:R-:W-:-:S04]  /*1270*/  IMAD.HI.U32 R4, R4, R5, RZ ;  /* 0x0000000504047227 */ /* 0x000fc800078e00ff */
[C---:B------:R-:W-:Y:S02]  /*1280*/  IMAD R33, R2.reuse, R6, R33 ;  /* 0x0000000602217224 */ /* 0x040fe400078e0221 */
[----:B------:R-:W-:Y:S02]  /*1290*/  @!P5 IMAD.IADD R27, R27, 0x1, -R2 ;  /* 0x000000011b1bd824 */ /* 0x000fe400078e0a02 */
[----:B------:R-:W-:Y:S01]  /*12a0*/  IMAD.MOV.U32 R6, RZ, RZ, R10 ;  /* 0x000000ffff067224 */ /* 0x000fe200078e000a */
[----:B------:R-:W-:Y:S01]  /*12b0*/  ISETP.GT.U32.AND P5, PT, R2, R33, PT ;  /* 0x000000210200720c */ /* 0x000fe20003fa4070 */
[--C-:B------:R-:W-:Y:S01]  /*12c0*/  @!P6 IMAD.IADD R31, R31, 0x1, -R2.reuse ;  /* 0x000000011f1fe824 */ /* 0x100fe200078e0a02 */
[----:B------:R-:W-:Y:S01]  /*12d0*/  ISETP.GE.AND P6, PT, R14, RZ, PT ;  /* 0x000000ff0e00720c */ /* 0x000fe20003fc6270 */
[----:B------:R-:W-:Y:S01]  /*12e0*/  @!P0 IMAD.IADD R29, R29, 0x1, -R2 ;  /* 0x000000011d1d8824 */ /* 0x000fe200078e0a02 */
[----:B------:R-:W-:Y:S01]  /*12f0*/  ISETP.GE.AND P0, PT, R12, RZ, PT ;  /* 0x000000ff0c00720c */ /* 0x000fe20003f06270 */
[----:B------:R-:W-:-:S04]  /*1300*/  IMAD.HI.U32 R7, R7, R6, RZ ;  /* 0x0000000607077227 */ /* 0x000fc800078e00ff */
[----:B------:R-:W-:Y:S02]  /*1310*/  IMAD.MOV R4, RZ, RZ, -R4 ;  /* 0x000000ffff047224 */ /* 0x000fe400078e0a04 */
[----:B------:R-:W-:Y:S02]  /*1320*/  IMAD.MOV R7, RZ, RZ, -R7 ;  /* 0x000000ffff077224 */ /* 0x000fe400078e0a07 */
[----:B------:R-:W-:Y:S01]  /*1330*/  @!P2 IMAD.MOV R19, RZ, RZ, -R19 ;  /* 0x000000ffff13a224 */ /* 0x000fe200078e0a13 */
[----:B------:R-:W-:Y:S01]  /*1340*/  ISETP.GT.U32.AND P2, PT, R2, R31, PT ;  /* 0x0000001f0200720c */ /* 0x000fe20003f44070 */
[----:B------:R-:W-:Y:S02]  /*1350*/  IMAD R5, R0, R4, R5 ;  /* 0x0000000400057224 */ /* 0x000fe400078e0205 */
[----:B------:R-:W-:Y:S02]  /*1360*/  IMAD R7, R2, R7, R6 ;  /* 0x0000000702077224 */ /* 0x000fe400078e0206 */
[--C-:B------:R-:W-:Y:S01]  /*1370*/  @!P5 IMAD.IADD R33, R33, 0x1, -R2.reuse ;  /* 0x000000012121d824 */ /* 0x100fe200078e0a02 */
[----:B------:R-:W-:Y:S01]  /*1380*/  ISETP.GE.AND P5, PT, R72, UR16, PT ;  /* 0x0000001048007c0c */ /* 0x000fe2000bfa6270 */
[----:B------:R-:W-:Y:S01]  /*1390*/  IMAD.U32 R103, RZ, RZ, UR4 ;  /* 0x00000004ff677e24 */ /* 0x000fe2000f8e00ff */
[----:B------:R-:W-:Y:S01]  /*13a0*/  UMOV UR4, 0x400 ;  /* 0x0000040000047882 */ /* 0x000fe20000000000 */
[----:B------:R-:W-:Y:S01]  /*13b0*/  @!P6 IMAD.MOV R25, RZ, RZ, -R25 ;  /* 0x000000ffff19e224 */ /* 0x000fe200078e0a19 */
[----:B------:R-:W-:Y:S01]  /*13c0*/  ISETP.GT.U32.AND P6, PT, R0, R5, PT ;  /* 0x000000050000720c */ /* 0x000fe20003fc4070 */
[----:B------:R-:W-:Y:S01]  /*13d0*/  @!P0 IMAD.MOV R23, RZ, RZ, -R23 ;  /* 0x000000ffff178224 */ /* 0x000fe200078e0a17 */
[C---:B------:R-:W-:Y:S01]  /*13e0*/  ISETP.GT.U32.AND P0, PT, R2.reuse, R7, PT ;  /* 0x000000070200720c */ /* 0x040fe20003f04070 */
[----:B------:R-:W-:Y:S01]  /*13f0*/  @!P4 IMAD.MOV R15, RZ, RZ, -R15 ;  /* 0x000000ffff0fc224 */ /* 0x000fe200078e0a0f */
[----:B------:R-:W-:Y:S01]  /*1400*/  SEL R4, R103, RZ, !P5 ;  /* 0x000000ff67047207 */ /* 0x000fe20006800000 */
[----:B------:R-:W-:Y:S01]  /*1410*/  @!P2 IMAD.IADD R31, R31, 0x1, -R2 ;  /* 0x000000011f1fa824 */ /* 0x000fe200078e0a02 */
[C---:B------:R-:W-:Y:S01]  /*1420*/  ISETP.GT.U32.AND P5, PT, R2.reuse, R27, PT ;  /* 0x0000001b0200720c */ /* 0x040fe20003fa4070 */
[----:B------:R-:W-:Y:S01]  /*1430*/  @!P3 IMAD.MOV R17, RZ, RZ, -R17 ;  /* 0x000000ffff11b224 */ /* 0x000fe200078e0a11 */
[----:B------:R-:W-:Y:S01]  /*1440*/  ISETP.GT.U32.AND P4, PT, R2, R29, PT ;  /* 0x0000001d0200720c */ /* 0x000fe20003f84070 */
[----:B------:R-:W-:Y:S01]  /*1450*/  @!P1 IMAD.MOV R21, RZ, RZ, -R21 ;  /* 0x000000ffff159224 */ /* 0x000fe200078e0a15 */
[----:B------:R-:W-:Y:S01]  /*1460*/  ISETP.GE.AND P2, PT, R20, RZ, PT ;  /* 0x000000ff1400720c */ /* 0x000fe20003f46270 */
[----:B----4-:R-:W-:Y:S01]  /*1470*/  ULEA UR8, UR8, UR4, 0x18 ;  /* 0x0000000408087291 */ /* 0x010fe2000f8ec0ff */
[----:B------:R-:W-:Y:S01]  /*1480*/  ISETP.GT.U32.AND P3, PT, R2, R33, PT ;  /* 0x000000210200720c */ /* 0x000fe20003f64070 */
[----:B------:R-:W-:Y:S01]  /*1490*/  @!P6 IMAD.IADD R5, R5, 0x1, -R0 ;  /* 0x000000010505e824 */ /* 0x000fe200078e0a00 */
[----:B------:R-:W-:Y:S01]  /*14a0*/  ISETP.GE.AND P6, PT, R124, UR16, PT ;  /* 0x000000107c007c0c */ /* 0x000fe2000bfc6270 */
[--C-:B------:R-:W-:Y:S01]  /*14b0*/  @!P0 IMAD.IADD R7, R7, 0x1, -R2.reuse ;  /* 0x0000000107078824 */ /* 0x100fe200078e0a02 */
[----:B------:R-:W-:Y:S01]  /*14c0*/  ISETP.GE.AND P0, PT, R117, UR16, PT ;  /* 0x0000001075007c0c */ /* 0x000fe2000bf06270 */
[----:B------:R-:W-:Y:S01]  /*14d0*/  UIADD3 UR4, UPT, UPT, UR16, -0x80, URZ ;  /* 0xffffff8010047890 */ /* 0x000fe2000fffe0ff */
[----:B------:R-:W-:Y:S01]  /*14e0*/  SEL R6, R103, RZ, !P6 ;  /* 0x000000ff67067207 */ /* 0x000fe20007000000 */
[--C-:B------:R-:W-:Y:S01]  /*14f0*/  @!P5 IMAD.IADD R27, R27, 0x1, -R2.reuse ;  /* 0x000000011b1bd824 */ /* 0x100fe200078e0a02 */
[----:B------:R-:W-:Y:S01]  /*1500*/  ISETP.GE.AND P5, PT, R16, RZ, PT ;  /* 0x000000ff1000720c */ /* 0x000fe20003fa6270 */
[--C-:B------:R-:W-:Y:S01]  /*1510*/  @!P4 IMAD.IADD R29, R29, 0x1, -R2.reuse ;  /* 0x000000011d1dc824 */ /* 0x100fe200078e0a02 */
[----:B------:R-:W-:Y:S01]  /*1520*/  ISETP.GT.U32.AND P6, PT, R2, R7, PT ;  /* 0x000000070200720c */ /* 0x000fe20003fc4070 */
[----:B------:R-:W-:Y:S01]  /*1530*/  @!P2 IMAD.MOV R31, RZ, RZ, -R31 ;  /* 0x000000ffff1fa224 */ /* 0x000fe200078e0a1f */
[----:B------:R-:W-:Y:S01]  /*1540*/  ISETP.GE.AND P4, PT, R18, RZ, PT ;  /* 0x000000ff1200720c */ /* 0x000fe20003f86270 */
[----:B------:R-:W-:Y:S01]  /*1550*/  @!P3 IMAD.IADD R33, R33, 0x1, -R2 ;  /* 0x000000012121b824 */ /* 0x000fe200078e0a02 */
[----:B------:R-:W-:-:S02]  /*1560*/  ISETP.GE.AND P2, PT, R8, RZ, PT ;  /* 0x000000ff0800720c */ /* 0x000fc40003f46270 */
[----:B------:R-:W-:Y:S02]  /*1570*/  ISETP.GE.AND P3, PT, R22, RZ, PT ;  /* 0x000000ff1600720c */ /* 0x000fe40003f66270 */
[----:B------:R-:W-:Y:S02]  /*1580*/  ISETP.NE.U32.AND P1, PT, R4, RZ, PT ;  /* 0x000000ff0400720c */ /* 0x000fe40003f25070 */
[----:B------:R-:W-:Y:S01]  /*1590*/  SEL R4, R103, RZ, !P0 ;  /* 0x000000ff67047207 */ /* 0x000fe20004000000 */
[----:B------:R-:W-:Y:S01]  /*15a0*/  @!P5 IMAD.MOV R27, RZ, RZ, -R27 ;  /* 0x000000ffff1bd224 */ /* 0x000fe200078e0a1b */
[----:B------:R-:W-:Y:S01]  /*15b0*/  ISETP.GE.AND P0, PT, R32, UR16, PT ;  /* 0x0000001020007c0c */ /* 0x000fe2000bf06270 */
[----:B------:R-:W-:Y:S01]  /*15c0*/  @!P6 IMAD.IADD R7, R7, 0x1, -R2 ;  /* 0x000000010707e824 */ /* 0x000fe200078e0a02 */
[----:B------:R-:W-:Y:S01]  /*15d0*/  ISETP.NE.U32.AND P5, PT, R4, RZ, PT ;  /* 0x000000ff0400720c */ /* 0x000fe20003fa5070 */
[----:B------:R-:W-:Y:S01]  /*15e0*/  @!P4 IMAD.MOV R29, RZ, RZ, -R29 ;  /* 0x000000ffff1dc224 */ /* 0x000fe200078e0a1d */
[----:B------:R-:W-:Y:S01]  /*15f0*/  SEL R4, R103, RZ, !P0 ;  /* 0x000000ff67047207 */ /* 0x000fe20004000000 */
[----:B------:R-:W-:Y:S01]  /*1600*/  @!P2 IMAD.MOV R7, RZ, RZ, -R7 ;  /* 0x000000ffff07a224 */ /* 0x000fe200078e0a07 */
[----:B------:R-:W-:Y:S01]  /*1610*/  ISETP.NE.AND P6, PT, RZ, UR13, PT ;  /* 0x0000000dff007c0c */ /* 0x000fe2000bfc5270 */
[----:B------:R-:W-:Y:S01]  /*1620*/  @!P3 IMAD.MOV R33, RZ, RZ, -R33 ;  /* 0x000000ffff21b224 */ /* 0x000fe200078e0a21 */
[----:B------:R-:W-:-:S02]  /*1630*/  ISETP.NE.U32.AND P4, PT, R4, RZ, PT ;  /* 0x000000ff0400720c */ /* 0x000fc40003f85070 */
[----:B------:R-:W-:Y:S02]  /*1640*/  LOP3.LUT R4, RZ, UR13, RZ, 0x33, !PT ;  /* 0x0000000dff047c12 */ /* 0x000fe4000f8e33ff */
[----:B------:R-:W-:Y:S02]  /*1650*/  ISETP.GT.U32.AND P0, PT, R0, R5, PT ;  /* 0x000000050000720c */ /* 0x000fe40003f04070 */
[----:B------:R-:W-:Y:S02]  /*1660*/  ISETP.NE.U32.AND P3, PT, R6, RZ, PT ;  /* 0x000000ff0600720c */ /* 0x000fe40003f65070 */
[C---:B------:R-:W-:Y:S02]  /*1670*/  SEL R111, R4.reuse, R3, !P6 ;  /* 0x00000003046f7207 */ /* 0x040fe40007000000 */
[C---:B------:R-:W-:Y:S02]  /*1680*/  SEL R6, R4.reuse, R7, !P6 ;  /* 0x0000000704067207 */ /* 0x040fe40007000000 */
[C---:B------:R-:W-:Y:S01]  /*1690*/  SEL R112, R4.reuse, R9, !P6 ;  /* 0x0000000904707207 */ /* 0x040fe20007000000 */
[----:B---3--:R-:W-:Y:S01]  /*16a0*/  IMAD R111, R111, UR6, RZ ;  /* 0x000000066f6f7c24 */ /* 0x008fe2000f8e02ff */
[----:B------:R-:W-:Y:S01]  /*16b0*/  SEL R110, R4, R11, !P6 ;  /* 0x0000000b046e7207 */ /* 0x000fe20007000000 */
[----:B------:R-:W-:Y:S01]  /*16c0*/  IMAD R6, R6, UR6, RZ ;  /* 0x0000000606067c24 */ /* 0x000fe2000f8e02ff */
[C---:B------:R-:W-:Y:S01]  /*16d0*/  SEL R109, R4.reuse, R13, !P6 ;  /* 0x0000000d046d7207 */ /* 0x040fe20007000000 */
[----:B------:R-:W-:Y:S01]  /*16e0*/  @!P0 IMAD.IADD R5, R5, 0x1, -R0 ;  /* 0x0000000105058824 */ /* 0x000fe200078e0a00 */
[----:B------:R-:W-:Y:S01]  /*16f0*/  SEL R108, R4, R15, !P6 ;  /* 0x0000000f046c7207 */ /* 0x000fe20007000000 */
[----:B------:R-:W-:Y:S01]  /*1700*/  IMAD R112, R112, UR6, RZ ;  /* 0x0000000670707c24 */ /* 0x000fe2000f8e02ff */
[----:B------:R-:W-:Y:S01]  /*1710*/  SEL R107, R4, R17, !P6 ;  /* 0x00000011046b7207 */ /* 0x000fe20007000000 */
[----:B------:R-:W-:Y:S01]  /*1720*/  IMAD R110, R110, UR6, RZ ;  /* 0x000000066e6e7c24 */ /* 0x000fe2000f8e02ff */
[----:B------:R-:W-:Y:S01]  /*1730*/  SEL R106, R4, R19, !P6 ;  /* 0x00000013046a7207 */ /* 0x000fe20007000000 */
[----:B------:R-:W-:Y:S01]  /*1740*/  IMAD R108, R108, UR6, RZ ;  /* 0x000000066c6c7c24 */ /* 0x000fe2000f8e02ff */
[C---:B------:R-:W-:Y:S01]  /*1750*/  SEL R105, R4.reuse, R21, !P6 ;  /* 0x0000001504697207 */ /* 0x040fe20007000000 */
[----:B------:R-:W-:Y:S01]  /*1760*/  IMAD R109, R109, UR6, RZ ;  /* 0x000000066d6d7c24 */ /* 0x000fe2000f8e02ff */
[----:B------:R-:W-:Y:S01]  /*1770*/  SEL R101, R4, R23, !P6 ;  /* 0x0000001704657207 */ /* 0x000fe20007000000 */
[----:B------:R-:W-:Y:S01]  /*1780*/  IMAD R106, R106, UR6, RZ ;  /* 0x000000066a6a7c24 */ /* 0x000fe2000f8e02ff */
[C---:B------:R-:W-:Y:S01]  /*1790*/  SEL R100, R4.reuse, R25, !P6 ;  /* 0x0000001904647207 */ /* 0x040fe20007000000 */
[----:B------:R-:W-:Y:S01]  /*17a0*/  IMAD R107, R107, UR6, RZ ;  /* 0x000000066b6b7c24 */ /* 0x000fe2000f8e02ff */
[C---:B------:R-:W-:Y:S01]  /*17b0*/  SEL R99, R4.reuse, R27, !P6 ;  /* 0x0000001b04637207 */ /* 0x040fe20007000000 */
[----:B------:R-:W-:Y:S01]  /*17c0*/  IMAD R101, R101, UR6, RZ ;  /* 0x0000000665657c24 */ /* 0x000fe2000f8e02ff */
[C---:B------:R-:W-:Y:S01]  /*17d0*/  SEL R98, R4.reuse, R29, !P6 ;  /* 0x0000001d04627207 */ /* 0x040fe20007000000 */
[----:B------:R-:W-:Y:S01]  /*17e0*/  IMAD R105, R105, UR6, RZ ;  /* 0x0000000669697c24 */ /* 0x000fe2000f8e02ff */
[C---:B------:R-:W-:Y:S01]  /*17f0*/  SEL R2, R4.reuse, R31, !P6 ;  /* 0x0000001f04027207 */ /* 0x040fe20007000000 */
[----:B------:R-:W-:Y:S01]  /*1800*/  IMAD R99, R99, UR6, RZ ;  /* 0x0000000663637c24 */ /* 0x000fe2000f8e02ff */
[----:B------:R-:W-:Y:S01]  /*1810*/  SEL R3, R4, R33, !P6 ;  /* 0x0000002104037207 */ /* 0x000fe20007000000 */
[----:B------:R-:W-:Y:S01]  /*1820*/  IMAD R100, R100, UR6, RZ ;  /* 0x0000000664647c24 */ /* 0x000fe2000f8e02ff */
[----:B------:R-:W-:Y:S01]  /*1830*/  SEL R7, R4, R35, !P6 ;  /* 0x0000002304077207 */ /* 0x000fe20007000000 */
[----:B------:R-:W-:Y:S01]  /*1840*/  IMAD R4, R24, UR19, RZ ;  /* 0x0000001318047c24 */ /* 0x000fe2000f8e02ff */
[----:B------:R-:W-:Y:S01]  /*1850*/  ISETP.GE.AND P6, PT, R116, RZ, PT ;  /* 0x000000ff7400720c */ /* 0x000fe20003fc6270 */
[----:B------:R-:W-:Y:S01]  /*1860*/  IMAD R2, R2, UR6, RZ ;  /* 0x0000000602027c24 */ /* 0x000fe2000f8e02ff */
[----:B------:R-:W-:Y:S01]  /*1870*/  ISETP.NE.AND P2, PT, RZ, UR12, PT ;  /* 0x0000000cff007c0c */ /* 0x000fe2000bf45270 */
[----:B------:R-:W-:Y:S01]  /*1880*/  IMAD.SHL.U32 R0, R4, 0x4, RZ ;  /* 0x0000000404007824 */ /* 0x000fe200078e00ff */
[----:B------:R-:W-:Y:S01]  /*1890*/  ISETP.GE.AND P0, PT, R30, UR16, PT ;  /* 0x000000101e007c0c */ /* 0x000fe2000bf06270 */
[----:B------:R-:W-:-:S02]  /*18a0*/  IMAD R98, R98, UR6, RZ ;  /* 0x0000000662627c24 */ /* 0x000fc4000f8e02ff */
[----:B------:R-:W-:Y:S01]  /*18b0*/  IMAD R3, R3, UR6, RZ ;  /* 0x0000000603037c24 */ /* 0x000fe2000f8e02ff */
[----:B------:R-:W-:Y:S01]  /*18c0*/  SEL R104, R103, RZ, !P0 ;  /* 0x000000ff67687207 */ /* 0x000fe20004000000 */
[----:B------:R-:W-:Y:S01]  /*18d0*/  IMAD R7, R7, UR6, RZ ;  /* 0x0000000607077c24 */ /* 0x000fe2000f8e02ff */
[----:B------:R-:W-:-:S03]  /*18e0*/  USHF.L.U32 UR6, UR18, 0x7, URZ ;  /* 0x0000000712067899 */ /* 0x000fc600080006ff */
[----:B------:R-:W-:Y:S02]  /*18f0*/  @!P6 IMAD.MOV R5, RZ, RZ, -R5 ;  /* 0x000000ffff05e224 */ /* 0x000fe400078e0a05 */
[----:B------:R-:W-:-:S05]  /*1900*/  @!P2 LOP3.LUT R5, RZ, UR12, RZ, 0x33, !PT ;  /* 0x0000000cff05ac12 */ /* 0x000fca000f8e33ff */
[----:B------:R-:W-:Y:S02]  /*1910*/  IMAD R113, R5, UR17, RZ ;  /* 0x0000001105717c24 */ /* 0x000fe4000f8e02ff */
[C---:B------:R-:W-:Y:S02]  /*1920*/  IMAD R5, R88.reuse, 0x10, R77 ;  /* 0x0000001058057824 */ /* 0x040fe400078e024d */
[----:B------:R-:W-:Y:S02]  /*1930*/  IMAD.SHL.U32 R114, R113, 0x4, RZ ;  /* 0x0000000471727824 */ /* 0x000fe400078e00ff */
[----:B------:R-:W-:Y:S02]  /*1940*/  IMAD.SHL.U32 R80, R5, 0x4, RZ ;  /* 0x0000000405507824 */ /* 0x000fe400078e00ff */
[----:B------:R-:W-:Y:S01]  /*1950*/  IMAD R90, R88, 0x10, R5 ;  /* 0x00000010585a7824 */ /* 0x000fe200078e0205 */
[----:B-1----:R-:W-:-:S03]  /*1960*/  IADD3 R50, P2, PT, R114, UR20, RZ ;  /* 0x0000001472327c10 */ /* 0x002fc6000ff5e0ff */
[----:B------:R-:W-:Y:S01]  /*1970*/  IMAD.SHL.U32 R79, R90, 0x4, RZ ;  /* 0x000000045a4f7824 */ /* 0x000fe200078e00ff */
[----:B------:R-:W-:Y:S01]  /*1980*/  LEA.HI.X.SX32 R51, R113, UR21, 0x2, P2 ;  /* 0x0000001571337c11 */ /* 0x000fe200090f16ff */
[----:B------:R-:W-:Y:S01]  /*1990*/  IMAD R88, R88, 0x10, R90 ;  /* 0x0000001058587824 */ /* 0x000fe200078e025a */
[-C--:B------:R-:W-:Y:S02]  /*19a0*/  LEA R62, P2, R76, R50.reuse, 0x2 ;  /* 0x000000324c3e7211 */ /* 0x080fe400078410ff */
[-C--:B------:R-:W-:Y:S01]  /*19b0*/  LEA R96, P6, R71, R50.reuse, 0x2 ;  /* 0x0000003247607211 */ /* 0x080fe200078c10ff */
[----:B------:R-:W-:Y:S01]  /*19c0*/  IMAD.SHL.U32 R78, R88, 0x4, RZ ;  /* 0x00000004584e7824 */ /* 0x000fe200078e00ff */
[-C--:B------:R-:W-:Y:S02]  /*19d0*/  LEA.HI.X.SX32 R63, R76, R51.reuse, 0x2, P2 ;  /* 0x000000334c3f7211 */ /* 0x080fe400010f16ff */
[----:B------:R-:W-:Y:S02]  /*19e0*/  LEA R10, P2, R75, R50, 0x2 ;  /* 0x000000324b0a7211 */ /* 0x000fe400078410ff */
[----:B------:R-:W-:-:S02]  /*19f0*/  LEA.HI.X.SX32 R97, R71, R51, 0x2, P6 ;  /* 0x0000003347617211 */ /* 0x000fc400030f16ff */
[-C--:B------:R-:W-:Y:S02]  /*1a00*/  LEA.HI.X.SX32 R11, R75, R51.reuse, 0x2, P2 ;  /* 0x000000334b0b7211 */ /* 0x080fe400010f16ff */
[CC--:B------:R-:W-:Y:S02]  /*1a10*/  LEA R58, P2, R74.reuse, R50.reuse, 0x2 ;  /* 0x000000324a3a7211 */ /* 0x0c0fe400078410ff */
[-C--:B------:R-:W-:Y:S02]  /*1a20*/  LEA R8, P6, R69, R50.reuse, 0x2 ;  /* 0x0000003245087211 */ /* 0x080fe400078c10ff */
[-C--:B------:R-:W-:Y:S02]  /*1a30*/  LEA.HI.X.SX32 R59, R74, R51.reuse, 0x2, P2 ;  /* 0x000000334a3b7211 */ /* 0x080fe400010f16ff */
[----:B------:R-:W-:Y:S02]  /*1a40*/  LEA R94, P2, R73, R50, 0x2 ;  /* 0x00000032495e7211 */ /* 0x000fe400078410ff */
[----:B------:R-:W-:-:S02]  /*1a50*/  LEA.HI.X.SX32 R9, R69, R51, 0x2, P6 ;  /* 0x0000003345097211 */ /* 0x000fc400030f16ff */
[-C--:B------:R-:W-:Y:S02]  /*1a60*/  LEA.HI.X.SX32 R95, R73, R51.reuse, 0x2, P2 ;  /* 0x00000033495f7211 */ /* 0x080fe400010f16ff */
[-C--:B------:R-:W-:Y:S02]  /*1a70*/  IADD3 R92, P2, PT, R86, R50.reuse, RZ ;  /* 0x00000032565c7210 */ /* 0x080fe40007f5e0ff */
[-C--:B------:R-:W-:Y:S02]  /*1a80*/  LEA R48, P6, R68, R50.reuse, 0x2 ;  /* 0x0000003244307211 */ /* 0x080fe400078c10ff */
[-C--:B------:R-:W-:Y:S02]  /*1a90*/  LEA.HI.X.SX32 R93, R66, R51.reuse, 0x2, P2 ;  /* 0x00000033425d7211 */ /* 0x080fe400010f16ff */
[----:B------:R-:W-:Y:S02]  /*1aa0*/  IADD3 R12, P2, PT, R80, R50, RZ ;  /* 0x00000032500c7210 */ /* 0x000fe40007f5e0ff */
[----:B------:R-:W-:-:S02]  /*1ab0*/  LEA.HI.X.SX32 R49, R68, R51, 0x2, P6 ;  /* 0x0000003344317211 */ /* 0x000fc400030f16ff */
[-C--:B------:R-:W-:Y:S02]  /*1ac0*/  LEA.HI.X.SX32 R13, R5, R51.reuse, 0x2, P2 ;  /* 0x00000033050d7211 */ /* 0x080fe400010f16ff */
[-C--:B------:R-:W-:Y:S02]  /*1ad0*/  IADD3 R14, P2, PT, R85, R50.reuse, RZ ;  /* 0x00000032550e7210 */ /* 0x080fe40007f5e0ff */
[CC--:B------:R-:W-:Y:S02]  /*1ae0*/  LEA R30, P6, R70.reuse, R50.reuse, 0x2 ;  /* 0x00000032461e7211 */ /* 0x0c0fe400078c10ff */
[-C--:B------:R-:W-:Y:S02]  /*1af0*/  LEA.HI.X.SX32 R15, R91, R51.reuse, 0x2, P2 ;  /* 0x000000335b0f7211 */ /* 0x080fe400010f16ff */
[----:B------:R-:W-:Y:S02]  /*1b00*/  LEA.HI.X.SX32 R31, R70, R51, 0x2, P6 ;  /* 0x00000033461f7211 */ /* 0x000fe400030f16ff */
[----:B------:R-:W-:-:S02]  /*1b10*/  IADD3 R56, P2, PT, R79, R50, RZ ;  /* 0x000000324f387210 */ /* 0x000fc40007f5e0ff */
[-C--:B------:R-:W-:Y:S02]  /*1b20*/  IADD3 R64, P6, PT, R81, R50.reuse, RZ ;  /* 0x0000003251407210 */ /* 0x080fe40007fde0ff */
[-C--:B------:R-:W-:Y:S02]  /*1b30*/  LEA.HI.X.SX32 R57, R90, R51.reuse, 0x2, P2 ;  /* 0x000000335a397211 */ /* 0x080fe400010f16ff */
[-C--:B------:R-:W-:Y:S02]  /*1b40*/  LEA.HI.X.SX32 R65, R77, R51.reuse, 0x2, P6 ;  /* 0x000000334d417211 */ /* 0x080fe400030f16ff */
[----:B------:R-:W-:Y:S02]  /*1b50*/  IADD3 R54, P2, PT, R84, R50, RZ ;  /* 0x0000003254367210 */ /* 0x000fe40007f5e0ff */
[----:B------:R-:W-:Y:S02]  /*1b60*/  IADD3 R32, P6, PT, R0, UR22, RZ ;  /* 0x0000001600207c10 */ /* 0x000fe4000ffde0ff */
[----:B------:R-:W-:-:S02]  /*1b70*/  LEA.HI.X.SX32 R55, R89, R51, 0x2, P2 ;  /* 0x0000003359377211 */ /* 0x000fc400010f16ff */
[----:B------:R-:W-:Y:S02]  /*1b80*/  LEA.HI.X.SX32 R33, R4, UR23, 0x2, P6 ;  /* 0x0000001704217c11 */ /* 0x000fe4000b0f16ff */
[CC--:B------:R-:W-:Y:S02]  /*1b90*/  LEA R60, P2, R112.reuse, R32.reuse, 0x2 ;  /* 0x00000020703c7211 */ /* 0x0c0fe400078410ff */
[CC--:B------:R-:W-:Y:S02]  /*1ba0*/  LEA R46, P6, R111.reuse, R32.reuse, 0x2 ;  /* 0x000000206f2e7211 */ /* 0x0c0fe400078c10ff */
[-C--:B------:R-:W-:Y:S02]  /*1bb0*/  LEA.HI.X.SX32 R61, R112, R33.reuse, 0x2, P2 ;  /* 0x00000021703d7211 */ /* 0x080fe400010f16ff */
[----:B------:R-:W-:Y:S02]  /*1bc0*/  LEA R28, P2, R110, R32, 0x2 ;  /* 0x000000206e1c7211 */ /* 0x000fe400078410ff */
[----:B------:R-:W-:-:S02]  /*1bd0*/  LEA.HI.X.SX32 R47, R111, R33, 0x2, P6 ;  /* 0x000000216f2f7211 */ /* 0x000fc400030f16ff */
[-C--:B------:R-:W-:Y:S02]  /*1be0*/  LEA.HI.X.SX32 R29, R110, R33.reuse, 0x2, P2 ;  /* 0x000000216e1d7211 */ /* 0x080fe400010f16ff */
[CC--:B------:R-:W-:Y:S02]  /*1bf0*/  LEA R26, P2, R108.reuse, R32.reuse, 0x2 ;  /* 0x000000206c1a7211 */ /* 0x0c0fe400078410ff */
[CC--:B------:R-:W-:Y:S02]  /*1c00*/  LEA R44, P6, R109.reuse, R32.reuse, 0x2 ;  /* 0x000000206d2c7211 */ /* 0x0c0fe400078c10ff */
[-C--:B------:R-:W-:Y:S02]  /*1c10*/  LEA.HI.X.SX32 R27, R108, R33.reuse, 0x2, P2 ;  /* 0x000000216c1b7211 */ /* 0x080fe400010f16ff */
[----:B------:R-:W-:Y:S02]  /*1c20*/  LEA R24, P2, R106, R32, 0x2 ;  /* 0x000000206a187211 */ /* 0x000fe400078410ff */
[----:B------:R-:W-:-:S02]  /*1c30*/  LEA.HI.X.SX32 R45, R109, R33, 0x2, P6 ;  /* 0x000000216d2d7211 */ /* 0x000fc400030f16ff */
[-C--:B------:R-:W-:Y:S02]  /*1c40*/  LEA.HI.X.SX32 R25, R106, R33.reuse, 0x2, P2 ;  /* 0x000000216a197211 */ /* 0x080fe400010f16ff */
[-C--:B------:R-:W-:Y:S02]  /*1c50*/  LEA R42, P6, R107, R32.reuse, 0x2 ;  /* 0x000000206b2a7211 */ /* 0x080fe400078c10ff */
[-C--:B------:R-:W-:Y:S02]  /*1c60*/  LEA R22, P2, R101, R32.reuse, 0x2 ;  /* 0x0000002065167211 */ /* 0x080fe400078410ff */
[-C--:B------:R-:W-:Y:S02]  /*1c70*/  LEA.HI.X.SX32 R43, R107, R33.reuse, 0x2, P6 ;  /* 0x000000216b2b7211 */ /* 0x080fe400030f16ff */
[----:B------:R-:W-:Y:S02]  /*1c80*/  LEA.HI.X.SX32 R23, R101, R33, 0x2, P2 ;  /* 0x0000002165177211 */ /* 0x000fe400010f16ff */
[----:B------:R-:W-:-:S02]  /*1c90*/  LEA R40, P6, R105, R32, 0x2 ;  /* 0x0000002069287211 */ /* 0x000fc400078c10ff */
[-C--:B------:R-:W-:Y:S02]  /*1ca0*/  LEA R20, P2, R99, R32.reuse, 0x2 ;  /* 0x0000002063147211 */ /* 0x080fe400078410ff */
[-C--:B------:R-:W-:Y:S02]  /*1cb0*/  LEA.HI.X.SX32 R41, R105, R33.reuse, 0x2, P6 ;  /* 0x0000002169297211 */ /* 0x080fe400030f16ff */
[-C--:B------:R-:W-:Y:S02]  /*1cc0*/  LEA.HI.X.SX32 R21, R99, R33.reuse, 0x2, P2 ;  /* 0x0000002163157211 */ /* 0x080fe400010f16ff */
[-C--:B------:R-:W-:Y:S02]  /*1cd0*/  LEA R38, P6, R100, R32.reuse, 0x2 ;  /* 0x0000002064267211 */ /* 0x080fe400078c10ff */
        /* <DEDUP_REMOVED lines=8> */
[----:B------:R-:W-:Y:S02]  /*1d60*/  ISETP.GE.AND P2, PT, R123, UR16, PT ;  /* 0x000000107b007c0c */ /* 0x000fe4000bf46270 */
[-C--:B------:R-:W-:Y:S02]  /*1d70*/  LEA.HI.X.SX32 R35, R3, R33.reuse, 0x2, P6 ;  /* 0x0000002103237211 */ /* 0x080fe400030f16ff */
[----:B------:R-:W-:Y:S02]  /*1d80*/  SEL R102, R103, RZ, !P2 ;  /* 0x000000ff67667207 */ /* 0x000fe40005000000 */
[C---:B------:R-:W-:Y:S02]  /*1d90*/  LEA R32, P6, R7.reuse, R32, 0x2 ;  /* 0x0000002007207211 */ /* 0x040fe400078c10ff */
[----:B------:R-:W-:Y:S01]  /*1da0*/  ISETP.NE.U32.AND P0, PT, R102, RZ, PT ;  /* 0x000000ff6600720c */ /* 0x000fe20003f05070 */
[----:B------:R-:W-:Y:S01]  /*1db0*/  VIADD R102, R82, UR8 ;  /* 0x0000000852667c36 */ /* 0x000fe20008000000 */
[----:B------:R-:W-:-:S02]  /*1dc0*/  LEA.HI.X.SX32 R33, R7, R33, 0x2, P6 ;  /* 0x0000002107217211 */ /* 0x000fc400030f16ff */
[-C--:B------:R-:W-:Y:S02]  /*1dd0*/  IADD3 R52, P6, PT, R78, R50.reuse, RZ ;  /* 0x000000324e347210 */ /* 0x080fe40007fde0ff */
[----:B------:R-:W-:Y:S01]  /*1de0*/  ISETP.GE.AND P2, PT, R122, UR16, PT ;  /* 0x000000107a007c0c */ /* 0x000fe2000bf46270 */
[----:B------:R-:W-:Y:S01]  /*1df0*/  @!PT LDS RZ, [RZ] ;  /* 0x00000000fffff984 */ /* 0x000fe20000000800 */
[----:B------:R-:W-:Y:S01]  /*1e00*/  @!PT LDS RZ, [RZ] ;  /* 0x00000000fffff984 */ /* 0x000fe20000000800 */
[----:B------:R-:W-:Y:S01]  /*1e10*/  @!PT LDS RZ, [RZ] ;  /* 0x00000000fffff984 */ /* 0x000fe20000000800 */
[----:B------:R1:W-:Y:S01]  /*1e20*/  LDGSTS.E [R102], desc[UR24][R96.64], P1 ;  /* 0x0000000060667fae */ /* 0x0003e200089a1018 */
[----:B------:R-:W-:Y:S02]  /*1e30*/  LEA.HI.X.SX32 R53, R88, R51, 0x2, P6 ;  /* 0x0000003358357211 */ /* 0x000fe400030f16ff */
[----:B------:R-:W-:Y:S01]  /*1e40*/  IADD3 R50, P6, PT, R83, R50, RZ ;  /* 0x0000003253327210 */ /* 0x000fe20007fde0ff */
[----:B------:R-:W-:Y:S01]  /*1e50*/  LDGSTS.E [R102+0x800], desc[UR24][R62.64], P5 ;  /* 0x008000003e667fae */ /* 0x000fe2000a9a1018 */
[----:B------:R-:W-:Y:S02]  /*1e60*/  ISETP.GE.AND P1, PT, R120, UR16, PT ;  /* 0x0000001078007c0c */ /* 0x000fe4000bf26270 */
[----:B------:R-:W-:Y:S01]  /*1e70*/  SEL R115, R103, RZ, !P2 ;  /* 0x000000ff67737207 */ /* 0x000fe20005000000 */
[----:B------:R-:W-:Y:S01]  /*1e80*/  LDGSTS.E [R102+0x1000], desc[UR24][R8.64], P3 ;  /* 0x0100000008667fae */ /* 0x000fe200099a1018 */
[----:B------:R-:W-:-:S02]  /*1e90*/  ISETP.GE.AND P5, PT, R121, UR16, PT ;  /* 0x0000001079007c0c */ /* 0x000fc4000bfa6270 */
[----:B------:R-:W-:Y:S01]  /*1ea0*/  ISETP.NE.U32.AND P2, PT, R104, RZ, PT ;  /* 0x000000ff6800720c */ /* 0x000fe20003f45070 */
[----:B------:R-:W-:Y:S01]  /*1eb0*/  LDGSTS.E [R102+0x1800], desc[UR24][R10.64], P4 ;  /* 0x018000000a667fae */ /* 0x000fe2000a1a1018 */
[----:B------:R-:W-:Y:S02]  /*1ec0*/  LOP3.LUT R120, R72, 0x50, RZ, 0xfc, !PT ;  /* 0x0000005048787812 */ /* 0x000fe400078efcff */
[----:B------:R-:W-:Y:S01]  /*1ed0*/  LEA.HI.X.SX32 R51, R87, R51, 0x2, P6 ;  /* 0x0000003357337211 */ /* 0x000fe200030f16ff */
[----:B------:R-:W-:Y:S01]  /*1ee0*/  LDGSTS.E [R102+0x2000], desc[UR24][R48.64], P0 ;  /* 0x0200000030667fae */ /* 0x000fe200081a1018 */
[----:B------:R-:W-:Y:S02]  /*1ef0*/  SEL R104, R103, RZ, !P1 ;  /* 0x000000ff67687207 */ /* 0x000fe40004800000 */
[----:B------:R-:W-:Y:S02]  /*1f00*/  ISETP.NE.U32.AND P6, PT, R115, RZ, PT ;  /* 0x000000ff7300720c */ /* 0x000fe40003fc5070 */
[----:B------:R-:W-:-:S02]  /*1f10*/  ISETP.GE.AND P3, PT, R119, UR16, PT ;  /* 0x0000001077007c0c */ /* 0x000fc4000bf66270 */
[C---:B------:R-:W-:Y:S01]  /*1f20*/  SEL R115, R103.reuse, RZ, !P5 ;  /* 0x000000ff67737207 */ /* 0x040fe20006800000 */
[----:B------:R-:W-:Y:S01]  /*1f30*/  LDGSTS.E [R102+0x2800], desc[UR24][R58.64], P2 ;  /* 0x028000003a667fae */ /* 0x000fe200091a1018 */
[----:B------:R-:W-:Y:S02]  /*1f40*/  ISETP.GE.AND P5, PT, R120, UR16, PT ;  /* 0x0000001078007c0c */ /* 0x000fe4000bfa6270 */
[----:B------:R-:W-:Y:S02]  /*1f50*/  ISETP.NE.U32.AND P1, PT, R104, RZ, PT ;  /* 0x000000ff6800720c */ /* 0x000fe40003f25070 */
[----:B------:R-:W-:Y:S02]  /*1f60*/  SEL R104, R103, RZ, !P3 ;  /* 0x000000ff67687207 */ /* 0x000fe40005800000 */
[----:B------:R-:W-:Y:S01]  /*1f70*/  ISETP.GE.AND P4, PT, R118, UR16, PT ;  /* 0x0000001076007c0c */ /* 0x000fe2000bf86270 */
[----:B------:R-:W-:Y:S01]  /*1f80*/  LDGSTS.E [R102+0x3000], desc[UR24][R30.64], P6 ;  /* 0x030000001e667fae */ /* 0x000fe2000b1a1018 */
[----:B------:R-:W-:-:S02]  /*1f90*/  ISETP.NE.U32.AND P3, PT, R115, RZ, PT ;  /* 0x000000ff7300720c */ /* 0x000fc40003f65070 */
[C---:B------:R-:W-:Y:S02]  /*1fa0*/  SEL R115, R103.reuse, RZ, !P5 ;  /* 0x000000ff67737207 */ /* 0x040fe40006800000 */
[----:B------:R-:W-:Y:S02]  /*1fb0*/  ISETP.NE.U32.AND P5, PT, R104, RZ, PT ;  /* 0x000000ff6800720c */ /* 0x000fe40003fa5070 */
[----:B------:R-:W-:Y:S01]  /*1fc0*/  SEL R104, R103, RZ, !P4 ;  /* 0x000000ff67687207 */ /* 0x000fe20006000000 */
[----:B------:R-:W-:Y:S01]  /*1fd0*/  LDGSTS.E [R102+0x3800], desc[UR24][R94.64], P1 ;  /* 0x038000005e667fae */ /* 0x000fe200089a1018 */
[----:B------:R-:W-:Y:S02]  /*1fe0*/  LOP3.LUT R119, R72, 0x60, RZ, 0xfc, !PT ;  /* 0x0000006048777812 */ /* 0x000fe400078efcff */
[----:B------:R-:W-:Y:S02]  /*1ff0*/  ISETP.NE.U32.AND P4, PT, R115, RZ, PT ;  /* 0x000000ff7300720c */ /* 0x000fe40003f85070 */
[----:B------:R-:W-:Y:S01]  /*2000*/  LEA.HI R115, R125, 0x68, RZ, 0x1a ;  /* 0x000000687d737811 */ /* 0x000fe200078fd0ff */
[----:B------:R-:W-:Y:S01]  /*2010*/  LDGSTS.E [R102+0x4000], desc[UR24][R64.64], P3 ;  /* 0x0400000040667fae */ /* 0x000fe200099a1018 */
[----:B------:R-:W-:-:S02]  /*2020*/  ISETP.GE.AND P2, PT, R119, UR16, PT ;  /* 0x0000001077007c0c */ /* 0x000fc4000bf46270 */
[----:B------:R-:W-:Y:S01]  /*2030*/  LOP3.LUT R118, R72, 0x70, RZ, 0xfc, !PT ;  /* 0x0000007048767812 */ /* 0x000fe200078efcff */
[----:B------:R-:W-:Y:S01]  /*2040*/  LDGSTS.E [R102+0x4800], desc[UR24][R92.64], P5 ;  /* 0x048000005c667fae */ /* 0x000fe2000a9a1018 */
[----:B------:R-:W-:Y:S02]  /*2050*/  ISETP.GE.AND P6, PT, R115, UR16, PT ;  /* 0x0000001073007c0c */ /* 0x000fe4000bfc6270 */
[C---:B------:R-:W-:Y:S02]  /*2060*/  SEL R115, R103.reuse, RZ, !P2 ;  /* 0x000000ff67737207 */ /* 0x040fe40005000000 */
[----:B------:R-:W-:Y:S01]  /*2070*/  ISETP.NE.U32.AND P0, PT, R104, RZ, PT ;  /* 0x000000ff6800720c */ /* 0x000fe20003f05070 */
[----:B------:R-:W-:Y:S01]  /*2080*/  LDGSTS.E [R102+0x5000], desc[UR24][R12.64], P4 ;  /* 0x050000000c667fae */ /* 0x000fe2000a1a1018 */
[----:B------:R-:W-:Y:S02]  /*2090*/  ISETP.GE.AND P2, PT, R118, UR16, PT ;  /* 0x0000001076007c0c */ /* 0x000fe4000bf46270 */
[----:B------:R-:W-:-:S02]  /*20a0*/  SEL R104, R103, RZ, !P6 ;  /* 0x000000ff67687207 */ /* 0x000fc40007000000 */
[----:B------:R-:W-:Y:S02]  /*20b0*/  ISETP.NE.U32.AND P6, PT, R115, RZ, PT ;  /* 0x000000ff7300720c */ /* 0x000fe40003fc5070 */
[----:B------:R-:W-:Y:S02]  /*20c0*/  SEL R115, R103, RZ, !P2 ;  /* 0x000000ff67737207 */ /* 0x000fe40005000000 */
[----:B------:R-:W-:Y:S02]  /*20d0*/  ISETP.NE.U32.AND P2, PT, R104, RZ, PT ;  /* 0x000000ff6800720c */ /* 0x000fe40003f45070 */
[----:B------:R-:W-:Y:S01]  /*20e0*/  LEA.HI R104, R125, 0x78, RZ, 0x1a ;  /* 0x000000787d687811 */ /* 0x000fe200078fd0ff */
[----:B------:R-:W-:Y:S01]  /*20f0*/  LDGSTS.E [R102+0x5800], desc[UR24][R14.64], P0 ;  /* 0x058000000e667fae */ /* 0x000fe200081a1018 */
[----:B------:R-:W-:Y:S02]  /*2100*/  ISETP.NE.U32.AND P1, PT, R115, RZ, PT ;  /* 0x000000ff7300720c */ /* 0x000fe40003f25070 */
[----:B------:R-:W-:-:S02]  /*2110*/  LOP3.LUT R115, R125, 0x7f, RZ, 0xc0, !PT ;  /* 0x0000007f7d737812 */ /* 0x000fc400078ec0ff */
[----:B------:R-:W-:Y:S01]  /*2120*/  ISETP.GE.AND P3, PT, R104, UR16, PT ;  /* 0x0000001068007c0c */ /* 0x000fe2000bf66270 */
[----:B------:R-:W-:Y:S01]  /*2130*/  LDGSTS.E [R102+0x6000], desc[UR24][R56.64], P6 ;  /* 0x0600000038667fae */ /* 0x000fe2000b1a1018 */
[----:B------:R-:W-:Y:S02]  /*2140*/  ISETP.GE.AND P5, PT, R115, UR16, PT ;  /* 0x0000001073007c0c */ /* 0x000fe4000bfa6270 */
[C---:B------:R-:W-:Y:S01]  /*2150*/  SEL R104, R103.reuse, RZ, !P3 ;  /* 0x000000ff67687207 */ /* 0x040fe20005800000 */
[----:B------:R-:W-:Y:S01]  /*2160*/  LDGSTS.E [R102+0x6800], desc[UR24][R54.64], P2 ;  /* 0x0680000036667fae */ /* 0x000fe200091a1018 */
[----:B------:R-:W-:Y:S02]  /*2170*/  ISETP.GE.AND P4, PT, R72, UR4, PT ;  /* 0x0000000448007c0c */ /* 0x000fe4000bf86270 */
[----:B------:R-:W-:Y:S01]  /*2180*/  ISETP.NE.U32.AND P3, PT, R104, RZ, PT ;  /* 0x000000ff6800720c */ /* 0x000fe20003f65070 */
[----:B------:R-:W-:Y:S01]  /*2190*/  LDGSTS.E [R102+0x7000], desc[UR24][R52.64], P1 ;  /* 0x0700000034667fae */ /* 0x000fe200089a1018 */
[----:B------:R-:W-:-:S02]  /*21a0*/  SEL R103, R103, RZ, !P5 ;  /* 0x000000ff67677207 */ /* 0x000fc40006800000 */
[----:B------:R-:W-:Y:S02]  /*21b0*/  PLOP3.LUT P5, PT, PT, PT, UP0, 0x80, 0x8 ;  /* 0x000000000008781c */ /* 0x000fe40003faf008 */
[----:B------:R-:W-:Y:S02]  /*21c0*/  SEL R104, RZ, 0x4, P4 ;  /* 0x00000004ff687807 */ /* 0x000fe40002000000 */
[----:B------:R-:W-:Y:S02]  /*21d0*/  LOP3.LUT R125, R125, 0x180, RZ, 0xc0, !PT ;  /* 0x000001807d7d7812 */ /* 0x000fe400078ec0ff */
[----:B------:R-:W-:Y:S02]  /*21e0*/  SEL R104, R104, RZ, P5 ;  /* 0x000000ff68687207 */ /* 0x000fe40002800000 */
[----:B------:R-:W-:Y:S01]  /*21f0*/  ISETP.NE.U32.AND P4, PT, R103, RZ, PT ;  /* 0x000000ff6700720c */ /* 0x000fe20003f85070 */
[----:B------:R-:W-:Y:S01]  /*2200*/  IMAD.U32 R103, RZ, RZ, UR6 ;  /* 0x00000006ff677e24 */ /* 0x000fe2000f8e00ff */
[----:B------:R-:W-:Y:S01]  /*2210*/  ISETP.NE.U32.AND P5, PT, R104, RZ, PT ;  /* 0x000000ff6800720c */ /* 0x000fe20003fa5070 */
[----:B------:R-:W-:Y:S01]  /*2220*/  LDGSTS.E [R102+0x7800], desc[UR24][R50.64], P3 ;  /* 0x0780000032667fae */ /* 0x000fe200099a1018 */
[----:B------:R-:W-:Y:S01]  /*2230*/  SHF.R.U32.HI R104, RZ, 0x3, R125 ;  /* 0x00000003ff687819 */ /* 0x000fe2000001167d */
[----:B-1----:R-:W-:Y:S01]  /*2240*/  IMAD.WIDE R96, R103, 0x4, R96 ;  /* 0x0000000467607825 */ /* 0x002fe200078e0260 */
[----:B------:R-:W-:Y:S01]  /*2250*/  ISETP.GE.AND P0, PT, R117, UR4, PT ;  /* 0x0000000475007c0c */ /* 0x000fe2000bf06270 */
[----:B------:R-:W0:Y:S01]  /*2260*/  LDGDEPBAR ;  /* 0x00000000000079af */ /* 0x000e220000000000 */
[----:B------:R-:W-:-:S02]  /*2270*/  LOP3.LUT R67, R67, R104, RZ, 0x3c, !PT ;  /* 0x0000006843437212 */ /* 0x000fc400078e3cff */
[----:B------:R-:W-:Y:S02]  /*2280*/  PLOP3.LUT P1, PT, PT, PT, UP0, 0x80, 0x8 ;  /* 0x000000000008781c */ /* 0x000fe40003f2f008 */
[C---:B------:R-:W-:Y:S01]  /*2290*/  LOP3.LUT R125, R67.reuse, 0x40, RZ, 0x3c, !PT ;  /* 0x00000040437d7812 */ /* 0x040fe200078e3cff */
[----:B------:R-:W-:Y:S01]  /*22a0*/  VIADD R104, R67, UR8 ;  /* 0x0000000843687c36 */ /* 0x000fe20008000000 */
[----:B------:R-:W-:-:S03]  /*22b0*/  PLOP3.LUT P2, PT, PT, PT, UP0, 0x80, 0x8 ;  /* 0x000000000008781c */ /* 0x000fc60003f4f008 */
[----:B------:R-:W-:Y:S01]  /*22c0*/  VIADD R103, R125, UR8 ;  /* 0x000000087d677c36 */ /* 0x000fe20008000000 */
[----:B------:R-:W-:Y:S04]  /*22d0*/  LDGSTS.E [R104+0x10000], desc[UR24][R60.64], P4 ;  /* 0x100000003c687fae */ /* 0x000fe8000a1a1018 */
        /* <DEDUP_REMOVED lines=15> */
[----:B------:R-:W0:Y:S01]  /*23d0*/  LDGDEPBAR ;  /* 0x00000000000079af */ /* 0x000e220000000000 */
[----:B------:R-:W-:Y:S06]  /*23e0*/  BAR.SYNC.DEFER_BLOCKING 0x0 ;  /* 0x0000000000007b1d */ /* 0x000fec0000010000 */
[----:B------:R-:W-:Y:S01]  /*23f0*/  @!PT LDS RZ, [RZ] ;  /* 0x00000000fffff984 */ /* 0x000fe20000000800 */
[----:B------:R-:W-:Y:S01]  /*2400*/  @!PT LDS RZ, [RZ] ;  /* 0x00000000fffff984 */ /* 0x000fe20000000800 */
[----:B------:R-:W-:Y:S01]  /*2410*/  @!PT LDS RZ, [RZ] ;  /* 0x00000000fffff984 */ /* 0x000fe20000000800 */
[----:B------:R1:W-:Y:S02]  /*2420*/  LDGSTS.E [R102+0x8000], desc[UR24][R96.64], P5 ;  /* 0x0800000060667fae */ /* 0x0003e4000a9a1018 */
[----:B-1----:R-:W-:Y:S01]  /*2430*/  SEL R96, RZ, 0x4, P0 ;  /* 0x00000004ff607807 */ /* 0x002fe20000000000 */
[----:B------:R-:W1:Y:S01]  /*2440*/  S2R R97, SR_TID.X ;  /* 0x0000000000617919 */ /* 0x000e620000002100 */
[----:B------:R-:W-:-:S02]  /*2450*/  ISETP.GE.AND P0, PT, R124, UR4, PT ;  /* 0x000000047c007c0c */ /* 0x000fc4000bf06270 */
[----:B------:R-:W-:-:S04]  /*2460*/  SEL R96, R96, RZ, P1 ;  /* 0x000000ff60607207 */ /* 0x000fc80000800000 */
[----:B------:R-:W-:Y:S01]  /*2470*/  ISETP.NE.U32.AND P1, PT, R96, RZ, PT ;  /* 0x000000ff6000720c */ /* 0x000fe20003f25070 */
[----:B------:R-:W-:-:S04]  /*2480*/  IMAD.U32 R96, RZ, RZ, UR6 ;  /* 0x00000006ff607e24 */ /* 0x000fc8000f8e00ff */
[----:B------:R-:W-:Y:S01]  /*2490*/  IMAD.WIDE R62, R96, 0x4, R62 ;  /* 0x00000004603e7825 */ /* 0x000fe200078e023e */
[----:B------:R-:W-:-:S04]  /*24a0*/  SEL R96, RZ, 0x4, P0 ;  /* 0x00000004ff607807 */ /* 0x000fc80000000000 */
[----:B------:R-:W-:Y:S02]  /*24b0*/  SEL R96, R96, RZ, P2 ;  /* 0x000000ff60607207 */ /* 0x000fe40001000000 */
[----:B------:R-:W-:Y:S01]  /*24c0*/  PLOP3.LUT P2, PT, PT, PT, UP0, 0x80, 0x8 ;  /* 0x000000000008781c */ /* 0x000fe20003f4f008 */
[----:B------:R2:W-:Y:S01]  /*24d0*/  LDGSTS.E [R102+0x8800], desc[UR24][R62.64], P1 ;  /* 0x088000003e667fae */ /* 0x0005e200089a1018 */
[----:B------:R-:W-:Y:S02]  /*24e0*/  ISETP.NE.U32.AND P0, PT, R96, RZ, PT ;  /* 0x000000ff6000720c */ /* 0x000fe40003f05070 */
[----:B------:R-:W-:Y:S01]  /*24f0*/  PLOP3.LUT P1, PT, PT, PT, UP0, 0x80, 0x8 ;  /* 0x000000000008781c */ /* 0x000fe20003f2f008 */
[----:B------:R-:W3:Y:S01]  /*2500*/  S2R R96, SR_TID.X ;  /* 0x0000000000607919 */ /* 0x000ee20000002100 */
[----:B--2---:R-:W-:Y:S01]  /*2510*/  IMAD.U32 R62, RZ, RZ, UR6 ;  /* 0x00000006ff3e7e24 */ /* 0x004fe2000f8e00ff */
[----:B-1----:R-:W-:-:S03]  /*2520*/  LOP3.LUT R117, R97, 0x180, RZ, 0xc0, !PT ;  /* 0x0000018061757812 */ /* 0x002fc600078ec0ff */
[----:B------:R-:W-:Y:S01]  /*2530*/  IMAD.WIDE R8, R62, 0x4, R8 ;  /* 0x000000043e087825 */ /* 0x000fe200078e0208 */
[----:B------:R-:W-:Y:S02]  /*2540*/  SHF.R.S32.HI R62, RZ, 0x4, R97 ;  /* 0x00000004ff3e7819 */ /* 0x000fe40000011461 */
[----:B------:R-:W-:Y:S02]  /*2550*/  SHF.R.U32.HI R117, RZ, 0x2, R117 ;  /* 0x00000002ff757819 */ /* 0x000fe40000011675 */
[----:B------:R1:W-:Y:S02]  /*2560*/  LDGSTS.E [R102+0x9000], desc[UR24][R8.64], P0 ;  /* 0x0900000008667fae */ /* 0x0003e400081a1018 */
[C---:B-1----:R-:W-:Y:S01]  /*2570*/  IMAD.SHL.U32 R9, R97.reuse, 0x20, RZ ;  /* 0x0000002061097824 */ /* 0x042fe200078e00ff */
[----:B------:R-:W-:Y:S02]  /*2580*/  SGXT R8, R62, 0x1 ;  /* 0x000000013e08781a */ /* 0x000fe40000000200 */
[----:B------:R-:W-:-:S02]  /*2590*/  LOP3.LUT R62, R97, 0xc, RZ, 0xc0, !PT ;  /* 0x0000000c613e7812 */ /* 0x000fc400078ec0ff */
[----:B------:R-:W-:Y:S02]  /*25a0*/  LOP3.LUT R9, R9, 0xc60, RZ, 0xc0, !PT ;  /* 0x00000c6009097812 */ /* 0x000fe400078ec0ff */
[----:B---3--:R-:W-:Y:S02]  /*25b0*/  LEA.HI R63, R96, 0x18, RZ, 0x1a ;  /* 0x00000018603f7811 */ /* 0x008fe400078fd0ff */
[----:B------:R-:W-:Y:S01]  /*25c0*/  LOP3.LUT R8, R8, 0x1020, RZ, 0xc0, !PT ;  /* 0x0000102008087812 */ /* 0x000fe200078ec0ff */
[C---:B------:R-:W-:Y:S01]  /*25d0*/  IMAD R9, R62.reuse, 0x2, R9 ;  /* 0x000000023e097824 */ /* 0x040fe200078e0209 */
[----:B------:R-:W-:Y:S01]  /*25e0*/  ISETP.GE.AND P0, PT, R63, UR4, PT ;  /* 0x000000043f007c0c */ /* 0x000fe2000bf06270 */
[----:B------:R-:W-:Y:S01]  /*25f0*/  IMAD R62, R62, 0x80, R115 ;  /* 0x000000803e3e7824 */ /* 0x000fe200078e0273 */
[C---:B------:R-:W-:Y:S02]  /*2600*/  LEA.HI R63, R96.reuse, 0x28, RZ, 0x1a ;  /* 0x00000028603f7811 */ /* 0x040fe400078fd0ff */
[----:B------:R-:W-:Y:S01]  /*2610*/  LEA.HI R96, R96, 0x38, RZ, 0x1a ;  /* 0x0000003860607811 */ /* 0x000fe200078fd0ff */
[----:B------:R-:W-:Y:S01]  /*2620*/  IMAD.SHL.U32 R62, R62, 0x8, RZ ;  /* 0x000000083e3e7824 */ /* 0x000fe200078e00ff */
[----:B------:R-:W-:-:S04]  /*2630*/  LOP3.LUT R8, R8, 0x180, R97, 0xf8, !PT ;  /* 0x0000018008087812 */ /* 0x000fc800078ef861 */
[----:B------:R-:W-:Y:S02]  /*2640*/  LOP3.LUT R117, R62, R117, RZ, 0x3c, !PT ;  /* 0x000000753e757212 */ /* 0x000fe400078e3cff */
[----:B------:R-:W-:Y:S02]  /*2650*/  SEL R62, RZ, 0x4, P0 ;  /* 0x00000004ff3e7807 */ /* 0x000fe40000000000 */
[----:B------:R-:W-:Y:S01]  /*2660*/  ISETP.GE.AND P0, PT, R63, UR4, PT ;  /* 0x000000043f007c0c */ /* 0x000fe2000bf06270 */
[----:B------:R-:W-:Y:S01]  /*2670*/  IMAD.U32 R63, RZ, RZ, UR6 ;  /* 0x00000006ff3f7e24 */ /* 0x000fe2000f8e00ff */
[----:B------:R-:W-:Y:S02]  /*2680*/  SEL R62, R62, RZ, P1 ;  /* 0x000000ff3e3e7207 */ /* 0x000fe40000800000 */
[----:B------:R-:W-:Y:S01]  /*2690*/  PLOP3.LUT P1, PT, PT, PT, UP0, 0x80, 0x8 ;  /* 0x000000000008781c */ /* 0x000fe20003f2f008 */
[----:B------:R-:W-:Y:S01]  /*26a0*/  IMAD.WIDE R10, R63, 0x4, R10 ;  /* 0x000000043f0a7825 */ /* 0x000fe200078e020a */
[----:B------:R-:W-:-:S02]  /*26b0*/  ISETP.NE.U32.AND P4, PT, R62, RZ, PT ;  /* 0x000000ff3e00720c */ /* 0x000fc40003f85070 */
[----:B------:R-:W-:Y:S01]  /*26c0*/  SEL R62, RZ, 0x4, P0 ;  /* 0x00000004ff3e7807 */ /* 0x000fe20000000000 */
[C---:B------:R-:W-:Y:S01]  /*26d0*/  IMAD.WIDE R48, R63.reuse, 0x4, R48 ;  /* 0x000000043f307825 */ /* 0x040fe200078e0230 */
[----:B------:R-:W-:Y:S02]  /*26e0*/  ISETP.GE.AND P0, PT, R96, UR4, PT ;  /* 0x0000000460007c0c */ /* 0x000fe4000bf06270 */
[----:B------:R-:W1:Y:S01]  /*26f0*/  S2R R96, SR_TID.X ;  /* 0x0000000000607919 */ /* 0x000e620000002100 */
[----:B------:R-:W-:Y:S01]  /*2700*/  SEL R62, R62, RZ, P1 ;  /* 0x000000ff3e3e7207 */ /* 0x000fe20000800000 */
[C---:B------:R-:W-:Y:S01]  /*2710*/  IMAD.WIDE R30, R63.reuse, 0x4, R30 ;  /* 0x000000043f1e7825 */ /* 0x040fe200078e021e */
[----:B------:R-:W-:Y:S02]  /*2720*/  PLOP3.LUT P1, PT, PT, PT, UP0, 0x80, 0x8 ;  /* 0x000000000008781c */ /* 0x000fe40003f2f008 */
[----:B------:R-:W-:Y:S01]  /*2730*/  ISETP.NE.U32.AND P3, PT, R62, RZ, PT ;  /* 0x000000ff3e00720c */ /* 0x000fe20003f65070 */
[C---:B------:R-:W-:Y:S01]  /*2740*/  IMAD.WIDE R64, R63.reuse, 0x4, R64 ;  /* 0x000000043f407825 */ /* 0x040fe200078e0240 */
[----:B------:R-:W-:Y:S01]  /*2750*/  SEL R62, RZ, 0x4, P0 ;  /* 0x00000004ff3e7807 */ /* 0x000fe20000000000 */
[----:B------:R2:W-:Y:S02]  /*2760*/  LDGSTS.E [R102+0x9800], desc[UR24][R10.64], P4 ;  /* 0x098000000a667fae */ /* 0x0005e4000a1a1018 */
[----:B------:R-:W-:Y:S01]  /*2770*/  IMAD.WIDE R92, R63, 0x4, R92 ;  /* 0x000000043f5c7825 */ /* 0x000fe200078e025c */
[----:B------:R-:W-:-:S02]  /*2780*/  SEL R62, R62, RZ, P1 ;  /* 0x000000ff3e3e7207 */ /* 0x000fc40000800000 */
[----:B------:R-:W-:Y:S02]  /*2790*/  ISETP.GE.AND P1, PT, R123, UR4, PT ;  /* 0x000000047b007c0c */ /* 0x000fe4000bf26270 */
[----:B------:R-:W-:Y:S01]  /*27a0*/  ISETP.NE.U32.AND P0, PT, R62, RZ, PT ;  /* 0x000000ff3e00720c */ /* 0x000fe20003f05070 */
[----:B------:R-:W-:-:S04]  /*27b0*/  IMAD.U32 R62, RZ, RZ, UR6 ;  /* 0x00000006ff3e7e24 */ /* 0x000fc8000f8e00ff */
[----:B------:R-:W-:-:S04]  /*27c0*/  IMAD.WIDE R58, R62, 0x4, R58 ;  /* 0x000000043e3a7825 */ /* 0x000fc800078e023a */
[----:B------:R-:W-:Y:S01]  /*27d0*/  IMAD.WIDE R94, R62, 0x4, R94 ;  /* 0x000000043e5e7825 */ /* 0x000fe200078e025e */
[----:B------:R-:W-:Y:S02]  /*27e0*/  SEL R62, RZ, 0x4, P1 ;  /* 0x00000004ff3e7807 */ /* 0x000fe40000800000 */
[----:B------:R-:W-:Y:S02]  /*27f0*/  ISETP.GE.AND P1, PT, R122, UR4, PT ;  /* 0x000000047a007c0c */ /* 0x000fe4000bf26270 */
[----:B------:R-:W-:Y:S02]  /*2800*/  SEL R62, R62, RZ, P2 ;  /* 0x000000ff3e3e7207 */ /* 0x000fe40001000000 */
[----:B------:R-:W-:Y:S02]  /*2810*/  PLOP3.LUT P2, PT, PT, PT, UP0, 0x80, 0x8 ;  /* 0x000000000008781c */ /* 0x000fe40003f4f008 */
[C---:B-1----:R-:W-:Y:S02]  /*2820*/  LEA.HI R97, R96.reuse, 0x48, RZ, 0x1a ;  /* 0x0000004860617811 */ /* 0x042fe400078fd0ff */
[----:B------:R-:W-:-:S02]  /*2830*/  LEA.HI R96, R96, 0x58, RZ, 0x1a ;  /* 0x0000005860607811 */ /* 0x000fc400078fd0ff */
[----:B------:R-:W-:Y:S01]  /*2840*/  ISETP.NE.U32.AND P6, PT, R62, RZ, PT ;  /* 0x000000ff3e00720c */ /* 0x000fe20003fc5070 */
[----:B------:R-:W-:Y:S01]  /*2850*/  IMAD.U32 R62, RZ, RZ, UR6 ;  /* 0x00000006ff3e7e24 */ /* 0x000fe2000f8e00ff */
[----:B------:R-:W-:Y:S02]  /*2860*/  ISETP.GE.AND P4, PT, R96, UR4, PT ;  /* 0x0000000460007c0c */ /* 0x000fe4000bf86270 */
[----:B------:R-:W1:Y:S01]  /*2870*/  S2R R96, SR_TID.X ;  /* 0x0000000000607919 */ /* 0x000e620000002100 */
[----:B------:R-:W-:Y:S01]  /*2880*/  IMAD.WIDE R12, R62, 0x4, R12 ;  /* 0x000000043e0c7825 */ /* 0x000fe200078e020c */
[----:B------:R-:W-:Y:S02]  /*2890*/  SEL R62, RZ, 0x4, P1 ;  /* 0x00000004ff3e7807 */ /* 0x000fe40000800000 */
[----:B------:R-:W-:Y:S02]  /*28a0*/  ISETP.GE.AND P1, PT, R121, UR4, PT ;  /* 0x0000000479007c0c */ /* 0x000fe4000bf26270 */
[----:B------:R-:W-:-:S02]  /*28b0*/  SEL R62, R62, RZ, P2 ;  /* 0x000000ff3e3e7207 */ /* 0x000fc40001000000 */
[----:B------:R-:W-:Y:S01]  /*28c0*/  PLOP3.LUT P2, PT, PT, PT, UP0, 0x80, 0x8 ;  /* 0x000000000008781c */ /* 0x000fe20003f4f008 */
[----:B------:R-:W-:Y:S01]  /*28d0*/  LDGSTS.E [R102+0xa000], desc[UR24][R48.64], P6 ;  /* 0x0a00000030667fae */ /* 0x000fe2000b1a1018 */
[----:B------:R-:W-:Y:S02]  /*28e0*/  SEL R63, RZ, 0x4, P1 ;  /* 0x00000004ff3f7807 */ /* 0x000fe40000800000 */
[----:B------:R-:W-:Y:S01]  /*28f0*/  ISETP.GE.AND P5, PT, R97, UR4, PT ;  /* 0x0000000461007c0c */ /* 0x000fe2000bfa6270 */
[----:B------:R3:W-:Y:S01]  /*2900*/  LDGSTS.E [R102+0xa800], desc[UR24][R58.64], P3 ;  /* 0x0a8000003a667fae */ /* 0x0007e200099a1018 */
[----:B------:R-:W-:Y:S02]  /*2910*/  SEL R63, R63, RZ, P2 ;  /* 0x000000ff3f3f7207 */ /* 0x000fe40001000000 */
[----:B--2---:R-:W-:Y:S02]  /*2920*/  SEL R10, RZ, 0x4, P5 ;  /* 0x00000004ff0a7807 */ /* 0x004fe40002800000 */
[----:B------:R-:W-:-:S02]  /*2930*/  ISETP.NE.U32.AND P1, PT, R62, RZ, PT ;  /* 0x000000ff3e00720c */ /* 0x000fc40003f25070 */
[----:B------:R-:W-:Y:S02]  /*2940*/  PLOP3.LUT P5, PT, PT, PT, UP0, 0x80, 0x8 ;  /* 0x000000000008781c */ /* 0x000fe40003faf008 */
[----:B------:R-:W-:Y:S02]  /*2950*/  ISETP.NE.U32.AND P2, PT, R63, RZ, PT ;  /* 0x000000ff3f00720c */ /* 0x000fe40003f45070 */
[----:B------:R-:W-:Y:S01]  /*2960*/  SEL R11, RZ, 0x4, P4 ;  /* 0x00000004ff0b7807 */ /* 0x000fe20002000000 */
[----:B---3--:R-:W-:Y:S01]  /*2970*/  IMAD.U32 R59, RZ, RZ, UR6 ;  /* 0x00000006ff3b7e24 */ /* 0x008fe2000f8e00ff */
[----:B------:R-:W-:Y:S02]  /*2980*/  PLOP3.LUT P6, PT, PT, PT, UP0, 0x80, 0x8 ;  /* 0x000000000008781c */ /* 0x000fe40003fcf008 */
[----:B------:R-:W-:Y:S01]  /*2990*/  SEL R48, R10, RZ, P5 ;  /* 0x000000ff0a307207 */ /* 0x000fe20002800000 */
[----:B------:R-:W-:Y:S01]  /*29a0*/  IMAD.WIDE R54, R59, 0x4, R54 ;  /* 0x000000043b367825 */ /* 0x000fe200078e0236 */
[----:B------:R-:W-:Y:S01]  /*29b0*/  SEL R10, R11, RZ, P6 ;  /* 0x000000ff0b0a7207 */ /* 0x000fe20003000000 */
[----:B------:R2:W-:Y:S01]  /*29c0*/  LDGSTS.E [R102+0xb000], desc[UR24][R30.64], P1 ;  /* 0x0b0000001e667fae */ /* 0x0005e200089a1018 */
[----:B-1----:R-:W-:-:S02]  /*29d0*/  LEA.HI R97, R96, 0x68, RZ, 0x1a ;  /* 0x0000006860617811 */ /* 0x002fc400078fd0ff */
[----:B------:R-:W-:Y:S01]  /*29e0*/  LEA.HI R96, R96, 0x78, RZ, 0x1a ;  /* 0x0000007860607811 */ /* 0x000fe200078fd0ff */
[----:B------:R-:W-:Y:S01]  /*29f0*/  LDGSTS.E [R102+0xb800], desc[UR24][R94.64], P0 ;  /* 0x0b8000005e667fae */ /* 0x000fe200081a1018 */
[----:B------:R-:W-:Y:S02]  /*2a00*/  ISETP.GE.AND P4, PT, R97, UR4, PT ;  /* 0x0000000461007c0c */ /* 0x000fe4000bf86270 */
[----:B------:R-:W-:Y:S01]  /*2a10*/  ISETP.GE.AND P5, PT, R96, UR4, PT ;  /* 0x0000000460007c0c */ /* 0x000fe2000bfa6270 */
[----:B------:R-:W-:Y:S01]  /*2a20*/  LDGSTS.E [R102+0xc000], desc[UR24][R64.64], P2 ;  /* 0x0c00000040667fae */ /* 0x000fe200091a1018 */
[----:B------:R-:W-:Y:S02]  /*2a30*/  SEL R49, RZ, 0x4, P4 ;  /* 0x00000004ff317807 */ /* 0x000fe40002000000 */
[----:B------:R-:W-:Y:S01]  /*2a40*/  PLOP3.LUT P4, PT, PT, PT, UP0, 0x80, 0x8 ;  /* 0x000000000008781c */ /* 0x000fe20003f8f008 */
[----:B--2---:R-:W-:Y:S01]  /*2a50*/  IMAD.U32 R31, RZ, RZ, UR6 ;  /* 0x00000006ff1f7e24 */ /* 0x004fe2000f8e00ff */
[----:B------:R-:W-:-:S02]  /*2a60*/  SEL R11, RZ, 0x4, P5 ;  /* 0x00000004ff0b7807 */ /* 0x000fc40002800000 */
[----:B------:R-:W-:Y:S01]  /*2a70*/  PLOP3.LUT P6, PT, PT, PT, UP0, 0x80, 0x8 ;  /* 0x000000000008781c */ /* 0x000fe20003fcf008 */
[----:B------:R-:W-:Y:S01]  /*2a80*/  IMAD.WIDE R14, R31, 0x4, R14 ;  /* 0x000000041f0e7825 */ /* 0x000fe200078e020e */
[----:B------:R-:W-:Y:S02]  /*2a90*/  SEL R11, R11, RZ, P4 ;  /* 0x000000ff0b0b7207 */ /* 0x000fe40002000000 */
[----:B------:R-:W-:Y:S02]  /*2aa0*/  ISETP.GE.AND P1, PT, R120, UR4, PT ;  /* 0x0000000478007c0c */ /* 0x000fe4000bf26270 */
[----:B------:R-:W-:Y:S02]  /*2ab0*/  SEL R49, R49, RZ, P6 ;  /* 0x000000ff31317207 */ /* 0x000fe40003000000 */
[----:B------:R-:W-:Y:S02]  /*2ac0*/  ISETP.GE.AND P2, PT, R115, UR4, PT ;  /* 0x0000000473007c0c */ /* 0x000fe4000bf46270 */
[----:B------:R-:W-:-:S02]  /*2ad0*/  ISETP.NE.U32.AND P3, PT, R11, RZ, PT ;  /* 0x000000ff0b00720c */ /* 0x000fc40003f65070 */
[----:B------:R-:W-:Y:S02]  /*2ae0*/  SEL R11, RZ, 0x4, P1 ;  /* 0x00000004ff0b7807 */ /* 0x000fe40000800000 */
[----:B------:R-:W-:Y:S02]  /*2af0*/  ISETP.NE.U32.AND P6, PT, R49, RZ, PT ;  /* 0x000000ff3100720c */ /* 0x000fe40003fc5070 */
[----:B------:R-:W-:Y:S02]  /*2b00*/  ISETP.GE.AND P1, PT, R118, UR4, PT ;  /* 0x0000000476007c0c */ /* 0x000fe4000bf26270 */
[----:B------:R-:W-:Y:S02]  /*2b10*/  ISETP.NE.U32.AND P5, PT, R48, RZ, PT ;  /* 0x000000ff3000720c */ /* 0x000fe40003fa5070 */
[----:B------:R-:W-:Y:S02]  /*2b20*/  ISETP.GE.AND P0, PT, R119, UR4, PT ;  /* 0x0000000477007c0c */ /* 0x000fe4000bf06270 */
[----:B------:R-:W-:-:S02]  /*2b30*/  SEL R49, RZ, 0x4, P2 ;  /* 0x00000004ff317807 */ /* 0x000fc40001000000 */
[----:B------:R-:W-:Y:S02]  /*2b40*/  PLOP3.LUT P2, PT, PT, PT, UP0, 0x80, 0x8 ;  /* 0x000000000008781c */ /* 0x000fe40003f4f008 */
[----:B------:R-:W-:Y:S02]  /*2b50*/  ISETP.NE.U32.AND P4, PT, R10, RZ, PT ;  /* 0x000000ff0a00720c */ /* 0x000fe40003f85070 */
[----:B------:R-:W-:Y:S02]  /*2b60*/  SEL R10, RZ, 0x4, P1 ;  /* 0x00000004ff0a7807 */ /* 0x000fe40000800000 */
[----:B------:R-:W-:Y:S01]  /*2b70*/  SEL R48, RZ, 0x4, P0 ;  /* 0x00000004ff307807 */ /* 0x000fe20000000000 */
[----:B------:R-:W-:Y:S01]  /*2b80*/  LDGSTS.E [R102+0xc800], desc[UR24][R92.64], P5 ;  /* 0x0c8000005c667fae */ /* 0x000fe2000a9a1018 */
[----:B------:R-:W-:Y:S02]  /*2b90*/  PLOP3.LUT P1, PT, PT, PT, UP0, 0x80, 0x8 ;  /* 0x000000000008781c */ /* 0x000fe40003f2f008 */
[----:B------:R-:W-:-:S02]  /*2ba0*/  SEL R11, R11, RZ, P2 ;  /* 0x000000ff0b0b7207 */ /* 0x000fc40001000000 */
[----:B------:R-:W-:Y:S02]  /*2bb0*/  PLOP3.LUT P2, PT, PT, PT, UP0, 0x80, 0x8 ;  /* 0x000000000008781c */ /* 0x000fe40003f4f008 */
[----:B------:R-:W-:Y:S01]  /*2bc0*/  PLOP3.LUT P0, PT, PT, PT, UP0, 0x80, 0x8 ;  /* 0x000000000008781c */ /* 0x000fe20003f0f008 */
[----:B------:R-:W-:Y:S01]  /*2bd0*/  UISETP.GE.AND UP0, UPT, UR5, 0x80, UPT ;  /* 0x000000800500788c */ /* 0x000fe2000bf06270 */
[----:B------:R-:W-:Y:S02]  /*2be0*/  SEL R30, R48, RZ, P1 ;  /* 0x000000ff301e7207 */ /* 0x000fe40000800000 */
[----:B------:R-:W-:Y:S02]  /*2bf0*/  SEL R10, R10, RZ, P2 ;  /* 0x000000ff0a0a7207 */ /* 0x000fe40001000000 */
[----:B------:R-:W-:Y:S01]  /*2c00*/  ISETP.NE.U32.AND P1, PT, R11, RZ, PT ;  /* 0x000000ff0b00720c */ /* 0x000fe20003f25070 */
[----:B------:R-:W-:Y:S01]  /*2c10*/  IMAD.U32 R11, RZ, RZ, UR6 ;  /* 0x00000006ff0b7e24 */ /* 0x000fe2000f8e00ff */
[----:B------:R-:W-:-:S02]  /*2c20*/  SEL R49, R49, RZ, P0 ;  /* 0x000000ff31317207 */ /* 0x000fc40000000000 */
[----:B------:R-:W-:Y:S01]  /*2c30*/  ISETP.NE.U32.AND P2, PT, R30, RZ, PT ;  /* 0x000000ff1e00720c */ /* 0x000fe20003f45070 */
[----:B------:R-:W-:Y:S01]  /*2c40*/  IMAD.WIDE R52, R11, 0x4, R52 ;  /* 0x000000040b347825 */ /* 0x000fe200078e0234 */
[----:B------:R-:W-:Y:S02]  /*2c50*/  ISETP.NE.U32.AND P5, PT, R10, RZ, PT ;  /* 0x000000ff0a00720c */ /* 0x000fe40003fa5070 */
[----:B------:R-:W-:Y:S02]  /*2c60*/  CS2R R30, SRZ ;  /* 0x00000000001e7805 */ /* 0x000fe4000001ff00 */
[----:B------:R-:W-:Y:S01]  /*2c70*/  ISETP.NE.U32.AND P0, PT, R49, RZ, PT ;  /* 0x000000ff3100720c */ /* 0x000fe20003f05070 */
[----:B------:R-:W-:Y:S01]  /*2c80*/  IMAD.U32 R49, RZ, RZ, UR6 ;  /* 0x00000006ff317e24 */ /* 0x000fe2000f8e00ff */
[----:B------:R-:W-:Y:S01]  /*2c90*/  LOP3.LUT R115, R8, R9, RZ, 0x3c, !PT ;  /* 0x0000000908737212 */ /* 0x000fe200078e3cff */
[----:B------:R-:W-:Y:S02]  /*2ca0*/  IMAD.U32 R9, RZ, RZ, UR6 ;  /* 0x00000006ff097e24 */ /* 0x000fe4000f8e00ff */
[----:B------:R-:W-:Y:S01]  /*2cb0*/  IMAD.WIDE R56, R49, 0x4, R56 ;  /* 0x0000000431387825 */ /* 0x000fe200078e0238 */
[----:B------:R-:W-:Y:S03]  /*2cc0*/  LDGSTS.E [R102+0xd000], desc[UR24][R12.64], P1 ;  /* 0x0d0000000c667fae */ /* 0x000fe600089a1018 */
[----:B------:R-:W-:Y:S01]  /*2cd0*/  IMAD.U32 R8, RZ, RZ, UR7 ;  /* 0x00000007ff087e24 */ /* 0x000fe2000f8e00ff */
[----:B------:R-:W-:Y:S01]  /*2ce0*/  LDGSTS.E [R102+0xd800], desc[UR24][R14.64], P4 ;  /* 0x0d8000000e667fae */ /* 0x000fe2000a1a1018 */
[----:B------:R-:W-:-:S03]  /*2cf0*/  IMAD.WIDE R50, R9, 0x4, R50 ;  /* 0x0000000409327825 */ /* 0x000fc600078e0232 */
        /* <DEDUP_REMOVED lines=8> */
[----:B------:R-:W0:Y:S01]  /*2d80*/  LDGDEPBAR ;  /* 0x00000000000079af */ /* 0x000e220000000000 */
[----:B------:R-:W-:-:S03]  /*2d90*/  IMAD.WIDE R22, R8, 0x4, R22 ;  /* 0x0000000408167825 */ /* 0x000fc600078e0216 */
[----:B------:R-:W-:Y:S01]  /*2da0*/  LDGSTS.E [R104+0x18000], desc[UR24][R60.64], P0 ;  /* 0x180000003c687fae */ /* 0x000fe200081a1018 */
[----:B------:R-:W-:-:S03]  /*2db0*/  IMAD.WIDE R20, R8, 0x4, R20 ;  /* 0x0000000408147825 */ /* 0x000fc600078e0214 */
[----:B------:R1:W-:Y:S01]  /*2dc0*/  LDGSTS.E [R104+0x19000], desc[UR24][R28.64], P0 ;  /* 0x190000001c687fae */ /* 0x0003e200081a1018 */
[----:B------:R-:W-:-:S03]  /*2dd0*/  IMAD.WIDE R18, R8, 0x4, R18 ;  /* 0x0000000408127825 */ /* 0x000fc600078e0212 */
[----:B------:R-:W-:Y:S01]  /*2de0*/  LDGSTS.E [R104+0x1a000], desc[UR24][R26.64], P0 ;  /* 0x1a0000001a687fae */ /* 0x000fe200081a1018 */
[----:B------:R-:W-:-:S03]  /*2df0*/  IMAD.WIDE R16, R8, 0x4, R16 ;  /* 0x0000000408107825 */ /* 0x000fc600078e0210 */
[----:B------:R-:W-:Y:S01]  /*2e00*/  LDGSTS.E [R104+0x1b000], desc[UR24][R24.64], P0 ;  /* 0x1b00000018687fae */ /* 0x000fe200081a1018 */
[----:B------:R-:W-:-:S03]  /*2e10*/  IMAD.WIDE R46, R8, 0x4, R46 ;  /* 0x00000004082e7825 */ /* 0x000fc600078e022e */
[----:B------:R-:W-:Y:S01]  /*2e20*/  LDGSTS.E [R104+0x1c000], desc[UR24][R22.64], P0 ;  /* 0x1c00000016687fae */ /* 0x000fe200081a1018 */
[C---:B------:R-:W-:Y:S01]  /*2e30*/  IMAD.WIDE R44, R8.reuse, 0x4, R44 ;  /* 0x00000004082c7825 */ /* 0x040fe200078e022c */
[----:B-1----:R-:W-:Y:S02]  /*2e40*/  CS2R R28, SRZ ;  /* 0x00000000001c7805 */ /* 0x002fe4000001ff00 */
        /* <DEDUP_REMOVED lines=12> */
[----:B------:R-:W-:Y:S04]  /*2f10*/  LDGSTS.E [R103+0x1b800], desc[UR24][R40.64], P0 ;  /* 0x1b80000028677fae */ /* 0x000fe800081a1018 */
[----:B------:R1:W-:Y:S04]  /*2f20*/  LDGSTS.E [R103+0x1c800], desc[UR24][R38.64], P0 ;  /* 0x1c80000026677fae */ /* 0x0003e800081a1018 */
[----:B------:R2:W-:Y:S04]  /*2f30*/  LDGSTS.E [R103+0x1d800], desc[UR24][R36.64], P0 ;  /* 0x1d80000024677fae */ /* 0x0005e800081a1018 */
[----:B------:R3:W-:Y:S04]  /*2f40*/  LDGSTS.E [R103+0x1e800], desc[UR24][R34.64], P0 ;  /* 0x1e80000022677fae */ /* 0x0007e800081a1018 */
[----:B------:R3:W-:Y:S01]  /*2f50*/  LDGSTS.E [R103+0x1f800], desc[UR24][R32.64], P0 ;  /* 0x1f80000020677fae */ /* 0x0007e200081a1018 */
[----:B-1----:R-:W-:-:S03]  /*2f60*/  CS2R R38, SRZ ;  /* 0x0000000000267805 */ /* 0x002fc6000001ff00 */
[----:B------:R-:W0:Y:S01]  /*2f70*/  LDGDEPBAR ;  /* 0x00000000000079af */ /* 0x000e220000000000 */
[----:B--2---:R-:W-:Y:S01]  /*2f80*/  CS2R R36, SRZ ;  /* 0x0000000000247805 */ /* 0x004fe2000001ff00 */
[----:B------:R-:W-:Y:S06]  /*2f90*/  BRA.U !UP0, `(.L_x_0) ;  /* 0x0000002108307547 */ /* 0x000fec000b800000 */
[----:B------:R-:W1:Y:S01]  /*2fa0*/  S2R R96, SR_TID.X ;  /* 0x0000000000607919 */ /* 0x000e620000002100 */
[----:B------:R-:W-:Y:S01]  /*2fb0*/  IMAD.U32 R9, RZ, RZ, UR6 ;  /* 0x00000006ff097e24 */ /* 0x000fe2000f8e00ff */
[----:B------:R-:W-:Y:S01]  /*2fc0*/  SHF.R.S32.HI R10, RZ, 0x1f, R113 ;  /* 0x0000001fff0a7819 */ /* 0x000fe20000011471 */
[----:B------:R-:W-:Y:S01]  /*2fd0*/  USHF.R.S32.HI UR11, URZ, 0x1f, UR6 ;  /* 0x0000001fff0b7899 */ /* 0x000fe20008011406 */
[----:B------:R-:W2:Y:S01]  /*2fe0*/  S2R R97, SR_TID.X ;  /* 0x0000000000617919 */ /* 0x000ea20000002100 */
[----:B------:R-:W-:Y:S01]  /*2ff0*/  SHF.R.S32.HI R92, RZ, 0x1f, R5 ;  /* 0x0000001fff5c7819 */ /* 0x000fe20000011405 */
[----:B------:R-:W-:Y:S01]  /*3000*/  IMAD.U32 R11, RZ, RZ, UR6 ;  /* 0x00000006ff0b7e24 */ /* 0x000fe2000f8e00ff */
[----:B------:R-:W-:Y:S01]  /*3010*/  LEA R114, P0, R9, R114, 0x3 ;  /* 0x0000007209727211 */ /* 0x000fe200078018ff */
[----:B------:R-:W-:Y:S01]  /*3020*/  USHF.R.S32.HI UR14, URZ, 0x1f, UR7 ;  /* 0x0000001fff0e7899 */ /* 0x000fe20008011407 */
[----:B------:R-:W-:Y:S01]  /*3030*/  SHF.L.U64.HI R23, R113, 0x2, R10 ;  /* 0x0000000271177819 */ /* 0x000fe2000001020a */
[----:B------:R-:W-:Y:S01]  /*3040*/  USHF.L.U32 UR4, UR7, 0x3, URZ ;  /* 0x0000000307047899 */ /* 0x000fe200080006ff */
[----:B------:R-:W-:Y:S01]  /*3050*/  SHF.R.S32.HI R9, RZ, 0x1f, R90 ;  /* 0x0000001fff097819 */ /* 0x000fe2000001145a */
[----:B------:R-:W-:Y:S01]  /*3060*/  USHF.L.U64.HI UR9, UR7, 0x3, UR14 ;  /* 0x0000000307097899 */ /* 0x000fe2000801020e */
[----:B------:R-:W-:-:S02]  /*3070*/  SHF.R.S32.HI R10, RZ, 0x1f, R91 ;  /* 0x0000001fff0a7819 */ /* 0x000fc4000001145b */
[----:B------:R-:W-:Y:S02]  /*3080*/  CS2R R36, SRZ ;  /* 0x0000000000247805 */ /* 0x000fe4000001ff00 */
[----:B------:R-:W-:Y:S02]  /*3090*/  SHF.R.S32.HI R12, RZ, 0x1f, R89 ;  /* 0x0000001fff0c7819 */ /* 0x000fe40000011459 */
[----:B------:R-:W-:Y:S02]  /*30a0*/  CS2R R38, SRZ ;  /* 0x0000000000267805 */ /* 0x000fe4000001ff00 */
[----:B------:R-:W-:Y:S02]  /*30b0*/  SHF.L.U64.HI R90, R90, 0x2, R9 ;  /* 0x000000025a5a7819 */ /* 0x000fe40000010209 */
[----:B------:R-:W-:Y:S02]  /*30c0*/  CS2R R30, SRZ ;  /* 0x00000000001e7805 */ /* 0x000fe4000001ff00 */
[----:B------:R-:W-:Y:S01]  /*30d0*/  SHF.L.U64.HI R92, R5, 0x2, R92 ;  /* 0x00000002055c7819 */ /* 0x000fe2000001025c */
[----:B------:R-:W-:Y:S01]  /*30e0*/  USHF.L.U32 UR18, UR7, 0x2, URZ ;  /* 0x0000000207127899 */ /* 0x000fe200080006ff */
[----:B------:R-:W-:Y:S01]  /*30f0*/  SHF.L.U64.HI R91, R91, 0x2, R10 ;  /* 0x000000025b5b7819 */ /* 0x000fe2000001020a */
[----:B------:R-:W-:Y:S01]  /*3100*/  USHF.L.U64.HI UR14, UR7, 0x2, UR14 ;  /* 0x00000002070e7899 */ /* 0x000fe2000801020e */
[----:B------:R-:W-:Y:S01]  /*3110*/  SHF.R.S32.HI R9, RZ, 0x1f, R4 ;  /* 0x0000001fff097819 */ /* 0x000fe20000011404 */
[----:B------:R-:W-:Y:S01]  /*3120*/  UIADD3 UR10, UPT, UPT, UR16, -0x100, URZ ;  /* 0xffffff00100a7890 */ /* 0x000fe2000fffe0ff */
[----:B------:R-:W-:Y:S01]  /*3130*/  SHF.R.S32.HI R5, RZ, 0x1f, R88 ;  /* 0x0000001fff057819 */ /* 0x000fe20000011458 */
[----:B------:R-:W-:Y:S01]  /*3140*/  UMOV UR7, 0xffffffff ;  /* 0xffffffff00077882 */ /* 0x000fe20000000000 */
[----:B------:R-:W-:-:S02]  /*3150*/  SHF.R.S32.HI R10, RZ, 0x1f, R87 ;  /* 0x0000001fff0a7819 */ /* 0x000fc40000011457 */
[----:B------:R-:W-:Y:S01]  /*3160*/  SHF.L.U64.HI R89, R89, 0x2, R12 ;  /* 0x0000000259597819 */ /* 0x000fe2000001020c */
[----:B------:R-:W-:Y:S01]  /*3170*/  IMAD.U32 R12, RZ, RZ, UR11 ;  /* 0x0000000bff0c7e24 */ /* 0x000fe2000f8e00ff */
[----:B------:R-:W-:Y:S01]  /*3180*/  SHF.L.U64.HI R4, R4, 0x2, R9 ;  /* 0x0000000204047819 */ /* 0x000fe20000010209 */
[----:B------:R-:W-:Y:S01]  /*3190*/  USHF.L.U64.HI UR11, UR6, 0x2, UR11 ;  /* 0x00000002060b7899 */ /* 0x000fe2000801020b */
[----:B------:R-:W-:Y:S02]  /*31a0*/  SHF.L.U64.HI R88, R88, 0x2, R5 ;  /* 0x0000000258587819 */ /* 0x000fe40000010205 */
[----:B------:R-:W-:Y:S01]  /*31b0*/  SHF.L.U64.HI R87, R87, 0x2, R10 ;  /* 0x0000000257577819 */ /* 0x000fe2000001020a */
[C---:B-1----:R-:W-:Y:S01]  /*31c0*/  IMAD.SHL.U32 R10, R96.reuse, 0x80, RZ ;  /* 0x00000080600a7824 */ /* 0x042fe200078e00ff */
[C---:B------:R-:W-:Y:S02]  /*31d0*/  LOP3.LUT R9, R96.reuse, 0x7, RZ, 0xc0, !PT ;  /* 0x0000000760097812 */ /* 0x040fe400078ec0ff */
[----:B------:R-:W-:-:S02]  /*31e0*/  LOP3.LUT R5, R96, 0x3, RZ, 0xc0, !PT ;  /* 0x0000000360057812 */ /* 0x000fc400078ec0ff */
[----:B--2---:R-:W-:Y:S02]  /*31f0*/  LOP3.LUT R97, R97, 0x180, RZ, 0xc0, !PT ;  /* 0x0000018061617812 */ /* 0x004fe400078ec0ff */
[C---:B------:R-:W-:Y:S01]  /*3200*/  LOP3.LUT R8, R96.reuse, 0x1c, RZ, 0xc0, !PT ;  /* 0x0000001c60087812 */ /* 0x040fe200078ec0ff */
[----:B------:R-:W-:Y:S01]  /*3210*/  IMAD R5, R5, 0x120, RZ ;  /* 0x0000012005057824 */ /* 0x000fe200078e02ff */
[----:B------:R-:W-:Y:S01]  /*3220*/  LEA.HI.X R23, R11, R23, R12, 0x3, P0 ;  /* 0x000000170b177211 */ /* 0x000fe200000f1c0c */
[----:B------:R-:W-:Y:S01]  /*3230*/  IMAD.SHL.U32 R12, R96, 0x2, RZ ;  /* 0x00000002600c7824 */ /* 0x000fe200078e00ff */
[----:B------:R-:W-:Y:S01]  /*3240*/  LOP3.LUT R10, R10, 0x3000, RZ, 0xc0, !PT ;  /* 0x000030000a0a7812 */ /* 0x000fe200078ec0ff */
[----:B------:R-:W-:Y:S01]  /*3250*/  IMAD.SHL.U32 R11, R9, 0x10, RZ ;  /* 0x00000010090b7824 */ /* 0x000fe200078e00ff */
[----:B------:R-:W-:Y:S02]  /*3260*/  LEA.HI R8, R97, R8, RZ, 0x1f ;  /* 0x0000000861087211 */ /* 0x000fe400078ff8ff */
[----:B------:R-:W-:Y:S01]  /*3270*/  SHF.R.S32.HI R13, RZ, 0x1f, R6 ;  /* 0x0000001fff0d7819 */ /* 0x000fe20000011406 */
[----:B------:R-:W-:Y:S01]  /*3280*/  IMAD R10, R9, 0x200, R10 ;  /* 0x00000200090a7824 */ /* 0x000fe200078e020a */
[----:B------:R-:W-:-:S02]  /*3290*/  LOP3.LUT R11, R11, 0x30, R12, 0x78, !PT ;  /* 0x000000300b0b7812 */ /* 0x000fc400078e780c */
[----:B------:R-:W-:Y:S02]  /*32a0*/  LOP3.LUT R5, R5, R8, RZ, 0x3c, !PT ;  /* 0x0000000805057212 */ /* 0x000fe400078e3cff */
[----:B------:R-:W-:Y:S02]  /*32b0*/  SHF.R.S32.HI R12, RZ, 0x1f, R7 ;  /* 0x0000001fff0c7819 */ /* 0x000fe40000011407 */
[----:B------:R-:W-:Y:S02]  /*32c0*/  LEA R28, P0, R7, UR4, 0x2 ;  /* 0x00000004071c7c11 */ /* 0x000fe4000f8010ff */
[----:B------:R-:W-:Y:S02]  /*32d0*/  LEA R26, P1, R6, UR4, 0x2 ;  /* 0x00000004061a7c11 */ /* 0x000fe4000f8210ff */
[----:B------:R-:W-:Y:S02]  /*32e0*/  SHF.R.S32.HI R8, RZ, 0x1f, R3 ;  /* 0x0000001fff087819 */ /* 0x000fe40000011403 */
[----:B------:R-:W-:-:S02]  /*32f0*/  SHF.R.S32.HI R9, RZ, 0x1f, R2 ;  /* 0x0000001fff097819 */ /* 0x000fc40000011402 */
[----:B------:R-:W-:Y:S02]  /*3300*/  LEA R24, P2, R3, UR4, 0x2 ;  /* 0x0000000403187c11 */ /* 0x000fe4000f8410ff */
[----:B------:R-:W-:Y:S02]  /*3310*/  LEA R16, P3, R2, UR4, 0x2 ;  /* 0x0000000402107c11 */ /* 0x000fe4000f8610ff */
[----:B------:R-:W-:Y:S02]  /*3320*/  LEA.HI.X R29, R7, UR9, R12, 0x2, P0 ;  /* 0x00000009071d7c11 */ /* 0x000fe400080f140c */
[----:B------:R-:W-:Y:S02]  /*3330*/  LEA.HI.X R27, R6, UR9, R13, 0x2, P1 ;  /* 0x00000009061b7c11 */ /* 0x000fe400088f140d */
[----:B------:R-:W-:Y:S02]  /*3340*/  LEA.HI.X R25, R3, UR9, R8, 0x2, P2 ;  /* 0x0000000903197c11 */ /* 0x000fe400090f1408 */
[----:B------:R-:W-:-:S02]  /*3350*/  LEA.HI.X R17, R2, UR9, R9, 0x2, P3 ;  /* 0x0000000902117c11 */ /* 0x000fc400098f1409 */
[----:B------:R-:W-:Y:S02]  /*3360*/  SHF.R.S32.HI R7, RZ, 0x1f, R98 ;  /* 0x0000001fff077819 */ /* 0x000fe40000011462 */
        /* <DEDUP_REMOVED lines=12> */
[----:B------:R-:W-:Y:S02]  /*3430*/  LEA R52, P0, R105, UR4, 0x2 ;  /* 0x0000000469347c11 */ /* 0x000fe4000f8010ff */
[----:B------:R-:W-:Y:S02]  /*3440*/  SHF.R.S32.HI R93, RZ, 0x1f, R66 ;  /* 0x0000001fff5d7819 */ /* 0x000fe40000011442 */
[----:B------:R-:W-:Y:S02]  /*3450*/  SHF.R.S32.HI R7, RZ, 0x1f, R106 ;  /* 0x0000001fff077819 */ /* 0x000fe4000001146a */
[----:B------:R-:W-:Y:S02]  /*3460*/  SHF.R.S32.HI R2, RZ, 0x1f, R107 ;  /* 0x0000001fff027819 */ /* 0x000fe4000001146b */
[----:B------:R-:W-:-:S02]  /*3470*/  SHF.R.S32.HI R3, RZ, 0x1f, R108 ;  /* 0x0000001fff037819 */ /* 0x000fc4000001146c */
[----:B------:R-:W-:Y:S02]  /*3480*/  LEA R54, P1, R106, UR4, 0x2 ;  /* 0x000000046a367c11 */ /* 0x000fe4000f8210ff */
[----:B------:R-:W-:Y:S02]  /*3490*/  LEA R56, P2, R107, UR4, 0x2 ;  /* 0x000000046b387c11 */ /* 0x000fe4000f8410ff */
[----:B------:R-:W-:Y:S02]  /*34a0*/  LEA R58, P3, R108, UR4, 0x2 ;  /* 0x000000046c3a7c11 */ /* 0x000fe4000f8610ff */
[----:B------:R-:W-:Y:S02]  /*34b0*/  LEA.HI.X R22, R105, UR9, R6, 0x2, P0 ;  /* 0x0000000969167c11 */ /* 0x000fe400080f1406 */
[----:B------:R-:W-:Y:S02]  /*34c0*/  SHF.L.U64.HI R93, R66, 0x2, R93 ;  /* 0x00000002425d7819 */ /* 0x000fe4000001025d */
[----:B------:R-:W-:-:S02]  /*34d0*/  LEA.HI.X R53, R106, UR9, R7, 0x2, P1 ;  /* 0x000000096a357c11 */ /* 0x000fc400088f1407 */
[----:B------:R-:W-:Y:S02]  /*34e0*/  LEA.HI.X R55, R107, UR9, R2, 0x2, P2 ;  /* 0x000000096b377c11 */ /* 0x000fe400090f1402 */
[----:B------:R-:W-:Y:S02]  /*34f0*/  LEA.HI.X R57, R108, UR9, R3, 0x2, P3 ;  /* 0x000000096c397c11 */ /* 0x000fe400098f1403 */
[----:B------:R-:W-:Y:S02]  /*3500*/  SHF.R.S32.HI R6, RZ, 0x1f, R109 ;  /* 0x0000001fff067819 */ /* 0x000fe4000001146d */
[----:B------:R-:W-:Y:S02]  /*3510*/  LEA R60, P0, R109, UR4, 0x2 ;  /* 0x000000046d3c7c11 */ /* 0x000fe4000f8010ff */
[----:B------:R-:W-:Y:S02]  /*3520*/  SHF.R.S32.HI R7, RZ, 0x1f, R110 ;  /* 0x0000001fff077819 */ /* 0x000fe4000001146e */
[----:B------:R-:W-:-:S02]  /*3530*/  SHF.R.S32.HI R2, RZ, 0x1f, R111 ;  /* 0x0000001fff027819 */ /* 0x000fc4000001146f */
[----:B------:R-:W-:Y:S02]  /*3540*/  SHF.R.S32.HI R3, RZ, 0x1f, R112 ;  /* 0x0000001fff037819 */ /* 0x000fe40000011470 */
[----:B------:R-:W-:Y:S02]  /*3550*/  LEA R62, P1, R110, UR4, 0x2 ;  /* 0x000000046e3e7c11 */ /* 0x000fe4000f8210ff */
[----:B------:R-:W-:Y:S02]  /*3560*/  LEA R64, P2, R111, UR4, 0x2 ;  /* 0x000000046f407c11 */ /* 0x000fe4000f8410ff */
[----:B------:R-:W-:Y:S01]  /*3570*/  LEA R66, P3, R112, UR4, 0x2 ;  /* 0x0000000470427c11 */ /* 0x000fe2000f8610ff */
[----:B------:R-:W-:Y:S01]  /*3580*/  UMOV UR4, URZ ;  /* 0x000000ff00047c82 */ /* 0x000fe20008000000 */
[----:B------:R-:W-:Y:S01]  /*3590*/  LEA.HI.X R59, R109, UR9, R6, 0x2, P0 ;  /* 0x000000096d3b7c11 */ /* 0x000fe200080f1406 */
[----:B------:R-:W-:Y:S01]  /*35a0*/  IMAD.IADD R6, R10, 0x1, R11 ;  /* 0x000000010a067824 */ /* 0x000fe200078e020b */
[----:B------:R-:W-:-:S02]  /*35b0*/  LEA.HI.X R61, R110, UR9, R7, 0x2, P1 ;  /* 0x000000096e3d7c11 */ /* 0x000fc400088f1407 */
[----:B------:R-:W-:Y:S02]  /*35c0*/  LEA.HI.X R63, R111, UR9, R2, 0x2, P2 ;  /* 0x000000096f3f7c11 */ /* 0x000fe400090f1402 */
[----:B------:R-:W-:Y:S01]  /*35d0*/  LEA.HI.X R65, R112, UR9, R3, 0x2, P3 ;  /* 0x0000000970417c11 */ /* 0x000fe200098f1403 */
[----:B------:R-:W-:Y:S01]  /*35e0*/  USHF.R.S32.HI UR9, URZ, 0x1f, UR5 ;  /* 0x0000001fff097899 */ /* 0x000fe20008011405 */
[----:B------:R-:W-:Y:S02]  /*35f0*/  IADD3 R3, P2, PT, R28, UR22, RZ ;  /* 0x000000161c037c10 */ /* 0x000fe4000ff5e0ff */
[----:B------:R-:W-:Y:S01]  /*3600*/  IADD3 R8, P1, PT, R24, UR22, RZ ;  /* 0x0000001618087c10 */ /* 0x000fe2000ff3e0ff */
[----:B------:R-:W-:Y:S01]  /*3610*/  ULEA.HI UR9, UR9, UR5, URZ, 0x7 ;  /* 0x0000000509097291 */ /* 0x000fe2000f8f38ff */
[----:B------:R-:W-:Y:S02]  /*3620*/  IADD3 R9, P0, PT, R16, UR22, RZ ;  /* 0x0000001610097c10 */ /* 0x000fe4000ff1e0ff */
[----:B------:R-:W-:Y:S01]  /*3630*/  IADD3 R10, P4, PT, R14, UR22, RZ ;  /* 0x000000160e0a7c10 */ /* 0x000fe2000ff9e0ff */
[----:B------:R-:W-:Y:S01]  /*3640*/  USHF.R.S32.HI UR9, URZ, 0x7, UR9 ;  /* 0x00000007ff097899 */ /* 0x000fe20008011409 */
[----:B------:R-:W-:Y:S01]  /*3650*/  IADD3 R11, P5, PT, R12, UR22, RZ ;  /* 0x000000160c0b7c10 */ /* 0x000fe2000ffbe0ff */
[----:B------:R-:W-:Y:S01]  /*3660*/  UMOV UR5, 0x1 ;  /* 0x0000000100057882 */ /* 0x000fe20000000000 */
[----:B------:R-:W-:-:S02]  /*3670*/  IADD3.X R12, PT, PT, R29, UR23, RZ, P2, !PT ;  /* 0x000000171d0c7c10 */ /* 0x000fc400097fe4ff */
[----:B------:R-:W-:Y:S02]  /*3680*/  CS2R R28, SRZ ;  /* 0x00000000001c7805 */ /* 0x000fe4000001ff00 */
[----:B------:R-:W-:Y:S01]  /*3690*/  IADD3.X R16, PT, PT, R25, UR23, RZ, P1, !PT ;  /* 0x0000001719107c10 */ /* 0x000fe20008ffe4ff */
[----:B------:R-:W-:Y:S01]  /*36a0*/  UIADD3 UR15, UPT, UPT, UR9, -0x2, URZ ;  /* 0xfffffffe090f7890 */ /* 0x000fe2000fffe0ff */
[----:B------:R-:W-:Y:S02]  /*36b0*/  IADD3.X R17, PT, PT, R17, UR23, RZ, P0, !PT ;  /* 0x0000001711117c10 */ /* 0x000fe400087fe4ff */
[----:B------:R-:W-:Y:S02]  /*36c0*/  IADD3.X R18, PT, PT, R18, UR23, RZ, P4, !PT ;  /* 0x0000001712127c10 */ /* 0x000fe4000a7fe4ff */
[----:B------:R-:W-:Y:S02]  /*36d0*/  IADD3 R7, P6, PT, R26, UR22, RZ ;  /* 0x000000161a077c10 */ /* 0x000fe4000ffde0ff */
[----:B------:R-:W-:-:S02]  /*36e0*/  IADD3 R13, P3, PT, R13, UR22, RZ ;  /* 0x000000160d0d7c10 */ /* 0x000fc4000ff7e0ff */
[----:B------:R-:W-:Y:S02]  /*36f0*/  IADD3 R15, P2, PT, R15, UR22, RZ ;  /* 0x000000160f0f7c10 */ /* 0x000fe4000ff5e0ff */
[----:B------:R-:W-:Y:S02]  /*3700*/  IADD3 R52, P1, PT, R52, UR22, RZ ;  /* 0x0000001634347c10 */ /* 0x000fe4000ff3e0ff */
[----:B------:R-:W-:Y:S02]  /*3710*/  IADD3 R54, P0, PT, R54, UR22, RZ ;  /* 0x0000001636367c10 */ /* 0x000fe4000ff1e0ff */
[----:B------:R-:W-:Y:S02]  /*3720*/  IADD3 R56, P4, PT, R56, UR22, RZ ;  /* 0x0000001638387c10 */ /* 0x000fe4000ff9e0ff */
[----:B------:R-:W-:Y:S02]  /*3730*/  SHF.R.S32.HI R94, RZ, 0x1f, R77 ;  /* 0x0000001fff5e7819 */ /* 0x000fe4000001144d */
[----:B------:R-:W-:-:S02]  /*3740*/  IADD3.X R14, PT, PT, R27, UR23, RZ, P6, !PT ;  /* 0x000000171b0e7c10 */ /* 0x000fc4000b7fe4ff */
[----:B------:R-:W-:Y:S02]  /*3750*/  IADD3.X R19, PT, PT, R19, UR23, RZ, P5, !PT ;  /* 0x0000001713137c10 */ /* 0x000fe4000affe4ff */
[----:B------:R-:W-:Y:S02]  /*3760*/  IADD3.X R20, PT, PT, R20, UR23, RZ, P3, !PT ;  /* 0x0000001714147c10 */ /* 0x000fe40009ffe4ff */
[----:B------:R-:W-:Y:S02]  /*3770*/  IADD3.X R21, PT, PT, R21, UR23, RZ, P2, !PT ;  /* 0x0000001715157c10 */ /* 0x000fe400097fe4ff */
[----:B------:R-:W-:Y:S02]  /*3780*/  IADD3.X R22, PT, PT, R22, UR23, RZ, P1, !PT ;  /* 0x0000001716167c10 */ /* 0x000fe40008ffe4ff */
[----:B------:R-:W-:Y:S02]  /*3790*/  IADD3.X R53, PT, PT, R53, UR23, RZ, P0, !PT ;  /* 0x0000001735357c10 */ /* 0x000fe400087fe4ff */
[----:B------:R-:W-:-:S02]  /*37a0*/  IADD3.X R55, PT, PT, R55, UR23, RZ, P4, !PT ;  /* 0x0000001737377c10 */ /* 0x000fc4000a7fe4ff */
[----:B------:R-:W-:Y:S02]  /*37b0*/  IADD3 R58, P5, PT, R58, UR22, RZ ;  /* 0x000000163a3a7c10 */ /* 0x000fe4000ffbe0ff */
[----:B------:R-:W-:Y:S02]  /*37c0*/  IADD3 R60, P3, PT, R60, UR22, RZ ;  /* 0x000000163c3c7c10 */ /* 0x000fe4000ff7e0ff */
[----:B------:R-:W-:Y:S02]  /*37d0*/  IADD3 R62, P2, PT, R62, UR22, RZ ;  /* 0x000000163e3e7c10 */ /* 0x000fe4000ff5e0ff */
[----:B------:R-:W-:Y:S02]  /*37e0*/  IADD3 R64, P1, PT, R64, UR22, RZ ;  /* 0x0000001640407c10 */ /* 0x000fe4000ff3e0ff */
[----:B------:R-:W-:Y:S02]  /*37f0*/  IADD3 R66, P0, PT, R66, UR22, RZ ;  /* 0x0000001642427c10 */ /* 0x000fe4000ff1e0ff */
[----:B------:R-:W-:-:S02]  /*3800*/  IADD3 R2, P4, PT, R114, UR20, RZ ;  /* 0x0000001472027c10 */ /* 0x000fc4000ff9e0ff */
[----:B------:R-:W-:Y:S02]  /*3810*/  SHF.R.S32.HI R26, RZ, 0x1f, R73 ;  /* 0x0000001fff1a7819 */ /* 0x000fe40000011449 */
[----:B------:R-:W-:Y:S02]  /*3820*/  SHF.R.S32.HI R27, RZ, 0x1f, R70 ;  /* 0x0000001fff1b7819 */ /* 0x000fe40000011446 */
[----:B------:R-:W-:Y:S02]  /*3830*/  SHF.R.S32.HI R97, RZ, 0x1f, R74 ;  /* 0x0000001fff617819 */ /* 0x000fe4000001144a */
[----:B------:R-:W-:Y:S02]  /*3840*/  SHF.R.S32.HI R25, RZ, 0x1f, R68 ;  /* 0x0000001fff197819 */ /* 0x000fe40000011444 */
[----:B------:R-:W-:Y:S02]  /*3850*/  SHF.R.S32.HI R24, RZ, 0x1f, R75 ;  /* 0x0000001fff187819 */ /* 0x000fe4000001144b */
[----:B------:R-:W-:-:S02]  /*3860*/  SHF.R.S32.HI R100, RZ, 0x1f, R69 ;  /* 0x0000001fff647819 */ /* 0x000fc40000011445 */
[----:B------:R-:W-:Y:S02]  /*3870*/  SHF.R.S32.HI R101, RZ, 0x1f, R76 ;  /* 0x0000001fff657819 */ /* 0x000fe4000001144c */
[----:B------:R-:W-:Y:S02]  /*3880*/  SHF.R.S32.HI R102, RZ, 0x1f, R71 ;  /* 0x0000001fff667819 */ /* 0x000fe40000011447 */
[----:B------:R-:W-:Y:S02]  /*3890*/  SHF.L.U64.HI R94, R77, 0x2, R94 ;  /* 0x000000024d5e7819 */ /* 0x000fe4000001025e */
[----:B------:R-:W-:Y:S02]  /*38a0*/  IADD3.X R57, PT, PT, R57, UR23, RZ, P5, !PT ;  /* 0x0000001739397c10 */ /* 0x000fe4000affe4ff */
[----:B------:R-:W-:Y:S02]  /*38b0*/  IADD3.X R59, PT, PT, R59, UR23, RZ, P3, !PT ;  /* 0x000000173b3b7c10 */ /* 0x000fe40009ffe4ff */
[----:B------:R-:W-:-:S02]  /*38c0*/  IADD3.X R61, PT, PT, R61, UR23, RZ, P2, !PT ;  /* 0x000000173d3d7c10 */ /* 0x000fc400097fe4ff */
[----:B------:R-:W-:Y:S02]  /*38d0*/  IADD3.X R63, PT, PT, R63, UR23, RZ, P1, !PT ;  /* 0x000000173f3f7c10 */ /* 0x000fe40008ffe4ff */
[----:B------:R-:W-:Y:S02]  /*38e0*/  IADD3.X R65, PT, PT, R65, UR23, RZ, P0, !PT ;  /* 0x0000001741417c10 */ /* 0x000fe400087fe4ff */
[----:B------:R-:W-:Y:S02]  /*38f0*/  IADD3.X R23, PT, PT, R23, UR21, RZ, P4, !PT ;  /* 0x0000001517177c10 */ /* 0x000fe4000a7fe4ff */
[----:B------:R-:W-:Y:S02]  /*3900*/  SHF.L.U64.HI R95, R73, 0x2, R26 ;  /* 0x00000002495f7819 */ /* 0x000fe4000001021a */
[----:B------:R-:W-:Y:S02]  /*3910*/  SHF.L.U64.HI R96, R70, 0x2, R27 ;  /* 0x0000000246607819 */ /* 0x000fe4000001021b */
[----:B------:R-:W-:-:S02]  /*3920*/  SHF.L.U64.HI R97, R74, 0x2, R97 ;  /* 0x000000024a617819 */ /* 0x000fc40000010261 */
[----:B------:R-:W-:Y:S02]  /*3930*/  SHF.L.U64.HI R98, R68, 0x2, R25 ;  /* 0x0000000244627819 */ /* 0x000fe40000010219 */
[----:B------:R-:W-:Y:S02]  /*3940*/  SHF.L.U64.HI R99, R75, 0x2, R24 ;  /* 0x000000024b637819 */ /* 0x000fe40000010218 */
[----:B------:R-:W-:Y:S02]  /*3950*/  SHF.L.U64.HI R100, R69, 0x2, R100 ;  /* 0x0000000245647819 */ /* 0x000fe40000010264 */
[----:B------:R-:W-:Y:S02]  /*3960*/  SHF.L.U64.HI R101, R76, 0x2, R101 ;  /* 0x000000024c657819 */ /* 0x000fe40000010265 */
[----:B------:R-:W-:Y:S02]  /*3970*/  SHF.L.U64.HI R102, R71, 0x2, R102 ;  /* 0x0000000247667819 */ /* 0x000fe40000010266 */
[----:B------:R-:W-:-:S02]  /*3980*/  LOP3.LUT R77, R5, 0x20, RZ, 0x3c, !PT ;  /* 0x00000020054d7812 */ /* 0x000fc400078e3cff */
[----:B---3--:R-:W-:-:S07]  /*3990*/  LOP3.LUT R103, R6, 0x40, RZ, 0x3c, !PT ;  /* 0x0000004006677812 */ /* 0x008fce00078e3cff */
.L_x_1:
[----:B------:R-:W-:-:S04]  /*39a0*/  DEPBAR.LE SB0, 0x2 ;  /* 0x000080800000791a */ /* 0x000fc80000000000 */
[----:B------:R-:W-:Y:S01]  /*39b0*/  UIADD3 UR7, UPT, UPT, UR7, 0x1, URZ ;  /* 0x0000000107077890 */ /* 0x000fe2000fffe0ff */
[----:B------:R-:W1:Y:S01]  /*39c0*/  S2R R104, SR_TID.X ;  /* 0x0000000000687919 */ /* 0x000e620000002100 */
[----:B------:R-:W-:Y:S01]  /*39d0*/  UISETP.GE.AND UP1, UPT, UR4, UR15, UPT ;  /* 0x0000000f0400728c */ /* 0x000fe2000bf26270 */
[----:B------:R-:W-:Y:S01]  /*39e0*/  BAR.SYNC.DEFER_BLOCKING 0x0 ;  /* 0x0000000000007b1d */ /* 0x000fe20000010000 */
[----:B------:R-:W-:Y:S01]  /*39f0*/  UISETP.GT.AND UP0, UPT, UR7, 0x1, UPT ;  /* 0x000000010700788c */ /* 0x000fe2000bf04270 */
[----:B------:R-:W-:Y:S01]  /*3a00*/  ISETP.GE.AND P0, PT, R72, UR10, PT ;  /* 0x0000000a48007c0c */ /* 0x000fe2000bf06270 */
[----:B------:R-:W-:Y:S02]  /*3a10*/  UIADD3 UR5, UPT, UPT, UR5, 0x1, URZ ;  /* 0x0000000105057890 */ /* 0x000fe4000fffe0ff */
[----:B------:R-:W-:Y:S01]  /*3a20*/  PLOP3.LUT P1, PT, PT, PT, UP1, 0x40, 0x4 ;  /* 0x000000000004781c */ /* 0x000fe20003f2e818 */
[----:B------:R-:W-:Y:S01]  /*3a30*/  USEL UR7, UR7, URZ, !UP0 ;  /* 0x000000ff07077287 */ /* 0x000fe2000c000000 */
[----:B------:R-:W-:Y:S01]  /*3a40*/  PLOP3.LUT P3, PT, PT, PT, UP1, 0x40, 0x4 ;  /* 0x000000000004781c */ /* 0x000fe20003f6e818 */
[----:B------:R-:W-:-:S02]  /*3a50*/  UISETP.GT.AND UP0, UPT, UR5, 0x1, UPT ;  /* 0x000000010500788c */ /* 0x000fc4000bf04270 */
[----:B------:R-:W-:Y:S02]  /*3a60*/  ULEA UR16, UR7, UR8, 0xf ;  /* 0x0000000807107291 */ /* 0x000fe4000f8e78ff */
[----:B------:R-:W-:Y:S02]  /*3a70*/  USEL UR5, UR5, URZ, !UP0 ;  /* 0x000000ff05057287 */ /* 0x000fe4000c000000 */
[----:B------:R-:W-:Y:S02]  /*3a80*/  UIADD3 UR4, UPT, UPT, UR4, 0x1, URZ ;  /* 0x0000000104047890 */ /* 0x000fe4000fffe0ff */
[----:B------:R-:W-:Y:S02]  /*3a90*/  ULEA UR17, UR5, UR8, 0xf ;  /* 0x0000000805117291 */ /* 0x000fe4000f8e78ff */
[----:B------:R-:W-:Y:S01]  /*3aa0*/  UISETP.NE.U32.AND UP0, UPT, UR9, UR4, UPT ;  /* 0x000000040900728c */ /* 0x000fe2000bf05070 */
[----:B------:R-:W-:Y:S04]  /*3ab0*/  LDS R32, [R5+UR16] ;  /* 0x0000001005207984 */ /* 0x000fe80008000800 */
[----:B------:R-:W-:Y:S01]  /*3ac0*/  LDS R34, [R5+UR16+0x400] ;  /* 0x0004001005227984 */ /* 0x000fe20008000800 */
[----:B-1----:R-:W-:-:S03]  /*3ad0*/  LEA.HI R104, R104, 0x8, RZ, 0x1a ;  /* 0x0000000868687811 */ /* 0x002fc600078fd0ff */
[----:B------:R-:W-:Y:S04]  /*3ae0*/  LDS R33, [R77+UR16] ;  /* 0x000000104d217984 */ /* 0x000fe80008000800 */
[----:B------:R-:W-:Y:S04]  /*3af0*/  LDS R35, [R77+UR16+0x400] ;  /* 0x000400104d237984 */ /* 0x000fe80008000800 */
[----:B------:R-:W1:Y:S04]  /*3b00*/  LDSM.16.M88.4 R24, [R6+UR16+0x10000] ;  /* 0x010000100618783b */ /* 0x000e680008000200 */
[----:B------:R-:W-:Y:S04]  /*3b10*/  LDS R40, [R5+UR16+0x800] ;  /* 0x0008001005287984 */ /* 0x000fe80008000800 */
[----:B------:R-:W-:Y:S04]  /*3b20*/  LDS R42, [R5+UR16+0xc00] ;  /* 0x000c0010052a7984 */ /* 0x000fe80008000800 */
[----:B------:R-:W-:Y:S04]  /*3b30*/  LDS R41, [R77+UR16+0x800] ;  /* 0x000800104d297984 */ /* 0x000fe80008000800 */
[----:B------:R-:W-:Y:S04]  /*3b40*/  LDS R43, [R77+UR16+0xc00] ;  /* 0x000c00104d2b7984 */ /* 0x000fe80008000800 */
[----:B------:R-:W2:Y:S04]  /*3b50*/  LDSM.16.M88.4 R44, [R6+UR16+0x14000] ;  /* 0x01400010062c783b */ /* 0x000ea80008000200 */
[----:B------:R-:W-:Y:S04]  /*3b60*/  LDS R48, [R5+UR16+0x5000] ;  /* 0x0050001005307984 */ /* 0x000fe80008000800 */
[----:B------:R-:W-:Y:S04]  /*3b70*/  LDS R50, [R5+UR16+0x5400] ;  /* 0x0054001005327984 */ /* 0x000fe80008000800 */
[----:B------:R-:W-:Y:S04]  /*3b80*/  LDS R49, [R77+UR16+0x5000] ;  /* 0x005000104d317984 */ /* 0x000fe80008000800 */
[----:B------:R-:W-:Y:S01]  /*3b90*/  LDS R51, [R77+UR16+0x5400] ;  /* 0x005400104d337984 */ /* 0x000fe20008000800 */
[C---:B-1----:R-:W-:Y:S08]  /*3ba0*/  HMMA.1688.F32.TF32 R36, R32.reuse, R24, R36 ;  /* 0x000000182024723c */ /* 0x042ff00000081024 */
[----:B--2---:R-:W-:Y:S01]  /*3bb0*/  HMMA.1688.F32.TF32 R28, R32, R44, R28 ;  /* 0x0000002c201c723c */ /* 0x004fe2000008101c */
[----:B------:R-:W-:Y:S04]  /*3bc0*/  LDS R32, [R5+UR16+0x1000] ;  /* 0x0010001005207984 */ /* 0x000fe80008000800 */
[----:B------:R-:W-:Y:S07]  /*3bd0*/  LDS R34, [R5+UR16+0x1400] ;  /* 0x0014001005227984 */ /* 0x000fee0008000800 */
[C---:B------:R-:W-:Y:S01]  /*3be0*/  HMMA.1688.F32.TF32 R36, R40.reuse, R26, R36 ;  /* 0x0000001a2824723c */ /* 0x040fe20000081024 */
[----:B------:R-:W-:Y:S04]  /*3bf0*/  LDS R33, [R77+UR16+0x1000] ;  /* 0x001000104d217984 */ /* 0x000fe80008000800 */
[----:B------:R-:W-:Y:S04]  /*3c00*/  LDS R35, [R77+UR16+0x1400] ;  /* 0x001400104d237984 */ /* 0x000fe80008000800 */
[----:B------:R-:W1:Y:S01]  /*3c10*/  LDSM.16.M88.4 R24, [R103+UR16+0x10000] ;  /* 0x010000106718783b */ /* 0x000e620008000200 */
[----:B------:R-:W-:Y:S03]  /*3c20*/  HMMA.1688.F32.TF32 R28, R40, R46, R28 ;  /* 0x0000002e281c723c */ /* 0x000fe6000008101c */
[----:B------:R-:W2:Y:S04]  /*3c30*/  LDSM.16.M88.4 R40, [R103+UR16+0x14000] ;  /* 0x014000106728783b */ /* 0x000ea80008000200 */
[----:B------:R-:W-:Y:S04]  /*3c40*/  LDS R44, [R5+UR16+0x1800] ;  /* 0x00180010052c7984 */ /* 0x000fe80008000800 */
[----:B------:R-:W-:Y:S04]  /*3c50*/  LDS R46, [R5+UR16+0x1c00] ;  /* 0x001c0010052e7984 */ /* 0x000fe80008000800 */
[----:B------:R-:W-:Y:S04]  /*3c60*/  LDS R45, [R77+UR16+0x1800] ;  /* 0x001800104d2d7984 */ /* 0x000fe80008000800 */
[----:B------:R-:W3:Y:S01]  /*3c70*/  LDS R47, [R77+UR16+0x1c00] ;  /* 0x001c00104d2f7984 */ /* 0x000ee20008000800 */
[C---:B-1----:R-:W-:Y:S08]  /*3c80*/  HMMA.1688.F32.TF32 R36, R32.reuse, R24, R36 ;  /* 0x000000182024723c */ /* 0x042ff00000081024 */
[----:B--2---:R-:W-:Y:S01]  /*3c90*/  HMMA.1688.F32.TF32 R32, R32, R40, R28 ;  /* 0x000000282020723c */ /* 0x004fe2000008101c */
[----:B------:R-:W-:Y:S04]  /*3ca0*/  LDS R28, [R5+UR16+0x2000] ;  /* 0x00200010051c7984 */ /* 0x000fe80008000800 */
[----:B------:R-:W-:Y:S04]  /*3cb0*/  LDS R30, [R5+UR16+0x2400] ;  /* 0x00240010051e7984 */ /* 0x000fe80008000800 */
[----:B------:R-:W-:Y:S03]  /*3cc0*/  LDS R29, [R77+UR16+0x2000] ;  /* 0x002000104d1d7984 */ /* 0x000fe60008000800 */
[C---:B---3--:R-:W-:Y:S01]  /*3cd0*/  HMMA.1688.F32.TF32 R36, R44.reuse, R26, R36 ;  /* 0x0000001a2c24723c */ /* 0x048fe20000081024 */
[----:B------:R-:W-:Y:S04]  /*3ce0*/  LDS R31, [R77+UR16+0x2400] ;  /* 0x002400104d1f7984 */ /* 0x000fe80008000800 */
[----:B------:R-:W1:Y:S03]  /*3cf0*/  LDSM.16.M88.4 R24, [R6+UR16+0x10080] ;  /* 0x010080100618783b */ /* 0x000e660008000200 */
[----:B------:R-:W-:Y:S01]  /*3d00*/  HMMA.1688.F32.TF32 R32, R44, R42, R32 ;  /* 0x0000002a2c20723c */ /* 0x000fe20000081020 */
[----:B------:R-:W-:Y:S04]  /*3d10*/  LDS R40, [R5+UR16+0x2800] ;  /* 0x0028001005287984 */ /* 0x000fe80008000800 */
[----:B------:R-:W-:Y:S04]  /*3d20*/  LDS R42, [R5+UR16+0x2c00] ;  /* 0x002c0010052a7984 */ /* 0x000fe80008000800 */
[----:B------:R-:W-:Y:S04]  /*3d30*/  LDS R41, [R77+UR16+0x2800] ;  /* 0x002800104d297984 */ /* 0x000fe80008000800 */
[----:B------:R-:W-:Y:S04]  /*3d40*/  LDS R43, [R77+UR16+0x2c00] ;  /* 0x002c00104d2b7984 */ /* 0x000fe80008000800 */
[----:B------:R-:W2:Y:S01]  /*3d50*/  LDSM.16.M88.4 R44, [R6+UR16+0x14080] ;  /* 0x01408010062c783b */ /* 0x000ea20008000200 */
        /* <DEDUP_REMOVED lines=33> */
[----:B------:R-:W1:Y:S04]  /*3f70*/  LDSM.16.M88.4 R24, [R103+UR16+0x10100] ;  /* 0x010100106718783b */ /* 0x000e680008000200 */
[----:B------:R-:W2:Y:S03]  /*3f80*/  LDSM.16.M88.4 R44, [R103+UR16+0x14100] ;  /* 0x01410010672c783b */ /* 0x000ea60008000200 */
[----:B------:R-:W-:Y:S01]  /*3f90*/  HMMA.1688.F32.TF32 R28, R32, R42, R28 ;  /* 0x0000002a201c723c */ /* 0x000fe2000008101c */
[----:B------:R-:W-:Y:S04]  /*3fa0*/  LDS R42, [R5+UR16+0x5c00] ;  /* 0x005c0010052a7984 */ /* 0x000fe80008000800 */
[----:B------:R-:W3:Y:S04]  /*3fb0*/  LDS R43, [R77+UR16+0x5c00] ;  /* 0x005c00104d2b7984 */ /* 0x000ee80008000800 */
[----:B------:R-:W-:Y:S03]  /*3fc0*/  LDSM.16.M88.4 R32, [R6+UR16+0x10180] ;  /* 0x010180100620783b */ /* 0x000fe60008000200 */
[C---:B-1----:R-:W-:Y:S01]  /*3fd0*/  HMMA.1688.F32.TF32 R36, R48.reuse, R24, R36 ;  /* 0x000000183024723c */ /* 0x042fe20000081024 */
[----:B------:R-:W-:Y:S04]  /*3fe0*/  LDS R24, [R5+UR16+0x6000] ;  /* 0x0060001005187984 */ /* 0x000fe80008000800 */
[----:B------:R-:W-:Y:S03]  /*3ff0*/  LDS R25, [R77+UR16+0x6000] ;  /* 0x006000104d197984 */ /* 0x000fe60008000800 */
[----:B--2---:R-:W-:Y:S01]  /*4000*/  HMMA.1688.F32.TF32 R48, R48, R44, R28 ;  /* 0x0000002c3030723c */ /* 0x004fe2000008101c */
[----:B------:R-:W-:Y:S11]  /*4010*/  LDSM.16.M88.4 R28, [R6+UR16+0x14180] ;  /* 0x01418010061c783b */ /* 0x000ff60008000200 */
[C---:B---3--:R-:W-:Y:S01]  /*4020*/  HMMA.1688.F32.TF32 R36, R40.reuse, R26, R36 ;  /* 0x0000001a2824723c */ /* 0x048fe20000081024 */
[----:B------:R-:W-:Y:S04]  /*4030*/  LDS R26, [R5+UR16+0x6400] ;  /* 0x00640010051a7984 */ /* 0x000fe80008000800 */
[----:B------:R-:W1:Y:S03]  /*4040*/  LDS R27, [R77+UR16+0x6400] ;  /* 0x006400104d1b7984 */ /* 0x000e660008000800 */
[----:B------:R-:W-:Y:S01]  /*4050*/  HMMA.1688.F32.TF32 R48, R40, R46, R48 ;  /* 0x0000002e2830723c */ /* 0x000fe20000081030 */
[----:B------:R-:W-:Y:S04]  /*4060*/  LDS R40, [R5+UR16+0x6800] ;  /* 0x0068001005287984 */ /* 0x000fe80008000800 */
[----:B------:R-:W-:Y:S04]  /*4070*/  LDS R42, [R5+UR16+0x6c00] ;  /* 0x006c0010052a7984 */ /* 0x000fe80008000800 */
[----:B------:R-:W-:Y:S04]  /*4080*/  LDS R41, [R77+UR16+0x6800] ;  /* 0x006800104d297984 */ /* 0x000fe80008000800 */
[----:B------:R-:W2:Y:S04]  /*4090*/  LDS R43, [R77+UR16+0x6c00] ;  /* 0x006c00104d2b7984 */ /* 0x000ea80008000800 */
[----:B------:R-:W-:Y:S01]  /*40a0*/  LDSM.16.M88.4 R44, [R103+UR16+0x10180] ;  /* 0x01018010672c783b */ /* 0x000fe20008000200 */
[C---:B-1----:R-:W-:Y:S08]  /*40b0*/  HMMA.1688.F32.TF32 R36, R24.reuse, R32, R36 ;  /* 0x000000201824723c */ /* 0x042ff00000081024 */
[----:B------:R-:W-:Y:S01]  /*40c0*/  HMMA.1688.F32.TF32 R48, R24, R28, R48 ;  /* 0x0000001c1830723c */ /* 0x000fe20000081030 */
[----:B------:R-:W-:Y:S01]  /*40d0*/  LDS R24, [R5+UR16+0x7000] ;  /* 0x0070001005187984 */ /* 0x000fe20008000800 */
[----:B------:R-:W-:-:S03]  /*40e0*/  SEL R28, RZ, 0x4, P0 ;  /* 0x00000004ff1c7807 */ /* 0x000fc60000000000 */
[----:B------:R-:W-:Y:S01]  /*40f0*/  LDS R26, [R5+UR16+0x7400] ;  /* 0x00740010051a7984 */ /* 0x000fe20008000800 */
[----:B------:R-:W-:-:S03]  /*4100*/  SEL R28, R28, RZ, P1 ;  /* 0x000000ff1c1c7207 */ /* 0x000fc60000800000 */
[----:B------:R-:W-:Y:S01]  /*4110*/  LDS R25, [R77+UR16+0x7000] ;  /* 0x007000104d197984 */ /* 0x000fe20008000800 */
[----:B------:R-:W-:Y:S02]  /*4120*/  ISETP.NE.U32.AND P1, PT, R28, RZ, PT ;  /* 0x000000ff1c00720c */ /* 0x000fe40003f25070 */
[C---:B--2---:R-:W-:Y:S01]  /*4130*/  HMMA.1688.F32.TF32 R36, R40.reuse, R34, R36 ;  /* 0x000000222824723c */ /* 0x044fe20000081024 */
[----:B------:R-:W1:Y:S04]  /*4140*/  LDS R27, [R77+UR16+0x7400] ;  /* 0x007400104d1b7984 */ /* 0x000e680008000800 */
[----:B------:R-:W2:Y:S03]  /*4150*/  LDSM.16.M88.4 R32, [R103+UR16+0x14180] ;  /* 0x014180106720783b */ /* 0x000ea60008000200 */
[----:B------:R-:W-:Y:S01]  /*4160*/  HMMA.1688.F32.TF32 R48, R40, R30, R48 ;  /* 0x0000001e2830723c */ /* 0x000fe20000081030 */
[----:B------:R-:W-:Y:S01]  /*4170*/  LDS R28, [R5+UR16+0x7800] ;  /* 0x00780010051c7984 */ /* 0x000fe20008000800 */
[----:B------:R-:W-:Y:S01]  /*4180*/  LEA R40, P0, R71, R2, 0x2 ;  /* 0x0000000247287211 */ /* 0x000fe200078010ff */
[----:B------:R-:W-:-:S02]  /*4190*/  VIADD R42, R82, UR17 ;  /* 0x00000011522a7c36 */ /* 0x000fc40008000000 */
[----:B------:R-:W-:Y:S02]  /*41a0*/  LDS R30, [R5+UR16+0x7c00] ;  /* 0x007c0010051e7984 */ /* 0x000fe40008000800 */
[----:B------:R-:W-:Y:S01]  /*41b0*/  IMAD.X R41, R23, 0x1, R102, P0 ;  /* 0x0000000117297824 */ /* 0x000fe200000e0666 */
[----:B------:R-:W-:Y:S01]  /*41c0*/  ISETP.GE.AND P0, PT, R104, UR10, PT ;  /* 0x0000000a68007c0c */ /* 0x000fe2000bf06270 */
[----:B------:R-:W-:Y:S04]  /*41d0*/  LDS R29, [R77+UR16+0x7800] ;  /* 0x007800104d1d7984 */ /* 0x000fe80008000800 */
[----:B------:R-:W3:Y:S01]  /*41e0*/  LDS R31, [R77+UR16+0x7c00] ;  /* 0x007c00104d1f7984 */ /* 0x000ee20008000800 */
[----:B------:R-:W-:Y:S06]  /*41f0*/  BAR.SYNC.DEFER_BLOCKING 0x0 ;  /* 0x0000000000007b1d */ /* 0x000fec0000010000 */
[----:B------:R-:W4:Y:S01]  /*4200*/  S2R R104, SR_TID.X ;  /* 0x0000000000687919 */ /* 0x000f220000002100 */
[C---:B-1----:R-:W-:Y:S08]  /*4210*/  HMMA.1688.F32.TF32 R36, R24.reuse, R44, R36 ;  /* 0x0000002c1824723c */ /* 0x042ff00000081024 */
[----:B--2---:R-:W-:Y:S01]  /*4220*/  HMMA.1688.F32.TF32 R48, R24, R32, R48 ;  /* 0x000000201830723c */ /* 0x004fe20000081030 */
[----:B------:R-:W-:Y:S01]  /*4230*/  @!PT LDS RZ, [RZ] ;  /* 0x00000000fffff984 */ /* 0x000fe20000000800 */
[----:B------:R-:W-:Y:S01]  /*4240*/  @!PT LDS RZ, [RZ] ;  /* 0x00000000fffff984 */ /* 0x000fe20000000800 */
[----:B------:R-:W-:Y:S01]  /*4250*/  @!PT LDS RZ, [RZ] ;  /* 0x00000000fffff984 */ /* 0x000fe20000000800 */
[----:B------:R1:W-:Y:S01]  /*4260*/  LDGSTS.E [R42], desc[UR24][R40.64], P1 ;  /* 0x00000000282a7fae */ /* 0x0003e200089a1018 */
[----:B------:R-:W-:-:S02]  /*4270*/  PLOP3.LUT P1, PT, PT, PT, UP1, 0x40, 0x4 ;  /* 0x000000000004781c */ /* 0x000fc40003f2e818 */
[----:B------:R-:W-:Y:S02]  /*4280*/  SEL R24, RZ, 0x4, P0 ;  /* 0x00000004ff187807 */ /* 0x000fe40000000000 */
[----:B------:R-:W-:Y:S02]  /*4290*/  ISETP.GE.AND P0, PT, R124, UR10, PT ;  /* 0x0000000a7c007c0c */ /* 0x000fe4000bf06270 */
[----:B------:R-:W-:Y:S02]  /*42a0*/  SEL R24, R24, RZ, P1 ;  /* 0x000000ff18187207 */ /* 0x000fe40000800000 */
[----:B------:R-:W-:Y:S02]  /*42b0*/  PLOP3.LUT P1, PT, PT, PT, UP1, 0x40, 0x4 ;  /* 0x000000000004781c */ /* 0x000fe40003f2e818 */
[----:B------:R-:W-:Y:S01]  /*42c0*/  SEL R25, RZ, 0x4, P0 ;  /* 0x00000004ff197807 */ /* 0x000fe20000000000 */
[----:B-1----:R-:W-:Y:S01]  /*42d0*/  VIADD R41, R67, UR17 ;  /* 0x0000001143297c36 */ /* 0x002fe20008000000 */
[----:B------:R-:W-:Y:S01]  /*42e0*/  ISETP.NE.U32.AND P0, PT, R24, RZ, PT ;  /* 0x000000ff1800720c */ /* 0x000fe20003f05070 */
[----:B---3--:R-:W-:Y:S01]  /*42f0*/  HMMA.1688.F32.TF32 R36, R28, R46, R36 ;  /* 0x0000002e1c24723c */ /* 0x008fe20000081024 */
[----:B------:R-:W-:-:S02]  /*4300*/  SEL R25, R25, RZ, P1 ;  /* 0x000000ff19197207 */ /* 0x000fc40000800000 */
[-C--:B------:R-:W-:Y:S02]  /*4310*/  LEA R24, P2, R76, R2.reuse, 0x2 ;  /* 0x000000024c187211 */ /* 0x080fe400078410ff */
[----:B------:R-:W-:Y:S02]  /*4320*/  ISETP.NE.U32.AND P1, PT, R25, RZ, PT ;  /* 0x000000ff1900720c */ /* 0x000fe40003f25070 */
[----:B----4-:R-:W-:Y:S01]  /*4330*/  LEA.HI R104, R104, 0x18, RZ, 0x1a ;  /* 0x0000001868687811 */ /* 0x010fe200078fd0ff */
[----:B------:R-:W-:Y:S01]  /*4340*/  IMAD.X R25, R23, 0x1, R101, P2 ;  /* 0x0000000117197824 */ /* 0x000fe200010e0665 */
[----:B------:R-:W-:Y:S01]  /*4350*/  LEA R26, P2, R69, R2, 0x2 ;  /* 0x00000002451a7211 */ /* 0x000fe200078410ff */
[----:B------:R-:W-:Y:S03]  /*4360*/  HMMA.1688.F32.TF32 R28, R28, R34, R48 ;  /* 0x000000221c1c723c */ /* 0x000fe60000081030 */
[----:B------:R1:W-:Y:S01]  /*4370*/  LDGSTS.E [R42+0x800], desc[UR24][R24.64], P0 ;  /* 0x00800000182a7fae */ /* 0x0003e200081a1018 */
[----:B------:R-:W-:Y:S01]  /*4380*/  ISETP.GE.AND P0, PT, R104, UR10, PT ;  /* 0x0000000a68007c0c */ /* 0x000fe2000bf06270 */
[----:B------:R-:W-:Y:S01]  /*4390*/  IMAD.X R27, R23, 0x1, R100, P2 ;  /* 0x00000001171b7824 */ /* 0x000fe200010e0664 */
[----:B------:R-:W2:Y:S02]  /*43a0*/  S2R R104, SR_TID.X ;  /* 0x0000000000687919 */ /* 0x000ea40000002100 */
[----:B------:R-:W-:-:S02]  /*43b0*/  SEL R32, RZ, 0x4, P0 ;  /* 0x00000004ff207807 */ /* 0x000fc40000000000 */
[----:B------:R-:W-:Y:S01]  /*43c0*/  ISETP.GE.AND P0, PT, R123, UR10, PT ;  /* 0x0000000a7b007c0c */ /* 0x000fe2000bf06270 */
[----:B------:R3:W-:Y:S01]  /*43d0*/  LDGSTS.E [R42+0x1000], desc[UR24][R26.64], P1 ;  /* 0x010000001a2a7fae */ /* 0x0007e200089a1018 */
[----:B------:R-:W-:Y:S02]  /*43e0*/  PLOP3.LUT P1, PT, PT, PT, UP1, 0x40, 0x4 ;  /* 0x000000000004781c */ /* 0x000fe40003f2e818 */
[----:B------:R-:W-:Y:S02]  /*43f0*/  SEL R33, RZ, 0x4, P0 ;  /* 0x00000004ff217807 */ /* 0x000fe40000000000 */
[----:B------:R-:W-:Y:S02]  /*4400*/  SEL R32, R32, RZ, P1 ;  /* 0x000000ff20207207 */ /* 0x000fe40000800000 */
[----:B------:R-:W-:Y:S02]  /*4410*/  PLOP3.LUT P1, PT, PT, PT, UP1, 0x40, 0x4 ;  /* 0x000000000004781c */ /* 0x000fe40003f2e818 */
[----:B------:R-:W-:-:S02]  /*4420*/  ISETP.NE.U32.AND P0, PT, R32, RZ, PT ;  /* 0x000000ff2000720c */ /* 0x000fc40003f05070 */
[----:B------:R-:W-:Y:S02]  /*4430*/  SEL R33, R33, RZ, P1 ;  /* 0x000000ff21217207 */ /* 0x000fe40000800000 */
[----:B-1----:R-:W-:Y:S02]  /*4440*/  LEA R24, P2, R75, R2, 0x2 ;  /* 0x000000024b187211 */ /* 0x002fe400078410ff */
[----:B------:R-:W-:-:S03]  /*4450*/  ISETP.NE.U32.AND P1, PT, R33, RZ, PT ;  /* 0x000000ff2100720c */ /* 0x000fc60003f25070 */
[----:B------:R-:W-:Y:S01]  /*4460*/  IMAD.X R25, R23, 0x1, R99, P2 ;  /* 0x0000000117197824 */ /* 0x000fe200010e0663 */
[----:B---3--:R-:W-:-:S04]  /*4470*/  LEA R26, P2, R68, R2, 0x2 ;  /* 0x00000002441a7211 */ /* 0x008fc800078410ff */
[----:B------:R1:W-:Y:S01]  /*4480*/  LDGSTS.E [R42+0x1800], desc[UR24][R24.64], P0 ;  /* 0x01800000182a7fae */ /* 0x0003e200081a1018 */
[----:B------:R-:W-:Y:S01]  /*4490*/  IMAD.X R27, R23, 0x1, R98, P2 ;  /* 0x00000001171b7824 */ /* 0x000fe200010e0662 */
[----:B--2---:R-:W-:-:S04]  /*44a0*/  LEA.HI R43, R104, 0x28, RZ, 0x1a ;  /* 0x00000028682b7811 */ /* 0x004fc800078fd0ff */
[----:B------:R2:W-:Y:S01]  /*44b0*/  LDGSTS.E [R42+0x2000], desc[UR24][R26.64], P1 ;  /* 0x020000001a2a7fae */ /* 0x0005e200089a1018 */
[----:B------:R-:W-:Y:S02]  /*44c0*/  PLOP3.LUT P1, PT, PT, PT, UP1, 0x40, 0x4 ;  /* 0x000000000004781c */ /* 0x000fe40003f2e818 */
[----:B------:R-:W-:Y:S01]  /*44d0*/  ISETP.GE.AND P0, PT, R43, UR10, PT ;  /* 0x0000000a2b007c0c */ /* 0x000fe2000bf06270 */
[----:B------:R-:W-:Y:S01]  /*44e0*/  VIADD R43, R125, UR17 ;  /* 0x000000117d2b7c36 */ /* 0x000fe20008000000 */
[----:B------:R-:W-:Y:S02]  /*44f0*/  LEA.HI R40, R104, 0x38, RZ, 0x1a ;  /* 0x0000003868287811 */ /* 0x000fe400078fd0ff */
[----:B------:R-:W-:Y:S02]  /*4500*/  SEL R32, RZ, 0x4, P0 ;  /* 0x00000004ff207807 */ /* 0x000fe40000000000 */
[----:B------:R-:W-:Y:S02]  /*4510*/  ISETP.GE.AND P0, PT, R122, UR10, PT ;  /* 0x0000000a7a007c0c */ /* 0x000fe4000bf06270 */
[----:B------:R-:W-:-:S02]  /*4520*/  SEL R32, R32, RZ, P1 ;  /* 0x000000ff20207207 */ /* 0x000fc40000800000 */
[----:B------:R-:W-:Y:S02]  /*4530*/  PLOP3.LUT P1, PT, PT, PT, UP1, 0x40, 0x4 ;  /* 0x000000000004781c */ /* 0x000fe40003f2e818 */
[----:B------:R-:W-:Y:S02]  /*4540*/  SEL R33, RZ, 0x4, P0 ;  /* 0x00000004ff217807 */ /* 0x000fe40000000000 */
[----:B------:R-:W-:Y:S02]  /*4550*/  ISETP.NE.U32.AND P0, PT, R32, RZ, PT ;  /* 0x000000ff2000720c */ /* 0x000fe40003f05070 */
[----:B------:R-:W-:Y:S02]  /*4560*/  SEL R33, R33, RZ, P1 ;  /* 0x000000ff21217207 */ /* 0x000fe40000800000 */
[----:B-1----:R-:W-:Y:S02]  /*4570*/  LEA R24, P2, R74, R2, 0x2 ;  /* 0x000000024a187211 */ /* 0x002fe400078410ff */
[----:B------:R-:W-:-:S03]  /*4580*/  ISETP.NE.U32.AND P1, PT, R33, RZ, PT ;  /* 0x000000ff2100720c */ /* 0x000fc60003f25070 */
[----:B------:R-:W-:Y:S01]  /*4590*/  IMAD.X R25, R23, 0x1, R97, P2 ;  /* 0x0000000117197824 */ /* 0x000fe200010e0661 */
[----:B--2---:R-:W-:-:S04]  /*45a0*/  LEA R26, P2, R70, R2, 0x2 ;  /* 0x00000002461a7211 */ /* 0x004fc800078410ff */
[----:B------:R1:W-:Y:S01]  /*45b0*/  LDGSTS.E [R42+0x2800], desc[UR24][R24.64], P0 ;  /* 0x02800000182a7fae */ /* 0x0003e200081a1018 */
[----:B------:R-:W-:Y:S01]  /*45c0*/  IMAD.X R27, R23, 0x1, R96, P2 ;  /* 0x00000001171b7824 */ /* 0x000fe200010e0660 */
[----:B------:R-:W-:Y:S02]  /*45d0*/  ISETP.GE.AND P0, PT, R40, UR10, PT ;  /* 0x0000000a28007c0c */ /* 0x000fe4000bf06270 */
[----:B------:R-:W-:Y:S02]  /*45e0*/  LEA.HI R40, R104, 0x48, RZ, 0x1a ;  /* 0x0000004868287811 */ /* 0x000fe400078fd0ff */
[----:B------:R2:W-:Y:S01]  /*45f0*/  LDGSTS.E [R42+0x3000], desc[UR24][R26.64], P1 ;  /* 0x030000001a2a7fae */ /* 0x0005e200089a1018 */
[----:B------:R-:W-:Y:S02]  /*4600*/  PLOP3.LUT P1, PT, PT, PT, UP1, 0x40, 0x4 ;  /* 0x000000000004781c */ /* 0x000fe40003f2e818 */
[----:B------:R-:W-:Y:S02]  /*4610*/  SEL R32, RZ, 0x4, P0 ;  /* 0x00000004ff207807 */ /* 0x000fe40000000000 */
[----:B------:R-:W-:-:S02]  /*4620*/  ISETP.GE.AND P0, PT, R121, UR10, PT ;  /* 0x0000000a79007c0c */ /* 0x000fc4000bf06270 */
[----:B------:R-:W-:Y:S02]  /*4630*/  SEL R32, R32, RZ, P1 ;  /* 0x000000ff20207207 */ /* 0x000fe40000800000 */
[----:B------:R-:W-:Y:S02]  /*4640*/  PLOP3.LUT P1, PT, PT, PT, UP1, 0x40, 0x4 ;  /* 0x000000000004781c */ /* 0x000fe40003f2e818 */
[----:B------:R-:W-:Y:S02]  /*4650*/  SEL R33, RZ, 0x4, P0 ;  /* 0x00000004ff217807 */ /* 0x000fe40000000000 */
[----:B------:R-:W-:Y:S02]  /*4660*/  ISETP.NE.U32.AND P0, PT, R32, RZ, PT ;  /* 0x000000ff2000720c */ /* 0x000fe40003f05070 */
[----:B------:R-:W-:Y:S02]  /*4670*/  SEL R33, R33, RZ, P1 ;  /* 0x000000ff21217207 */ /* 0x000fe40000800000 */
[----:B-1----:R-:W-:-:S02]  /*4680*/  LEA R24, P2, R73, R2, 0x2 ;  /* 0x0000000249187211 */ /* 0x002fc400078410ff */
[----:B------:R-:W-:-:S03]  /*4690*/  ISETP.NE.U32.AND P1, PT, R33, RZ, PT ;  /* 0x000000ff2100720c */ /* 0x000fc60003f25070 */
[----:B------:R-:W-:Y:S01]  /*46a0*/  IMAD.X R25, R23, 0x1, R95, P2 ;  /* 0x0000000117197824 */ /* 0x000fe200010e065f */
[----:B--2---:R-:W-:-:S04]  /*46b0*/  IADD3 R26, P2, PT, R81, R2, RZ ;  /* 0x00000002511a7210 */ /* 0x004fc80007f5e0ff */
        /* <DEDUP_REMOVED lines=13> */
[----:B-1----:R-:W-:-:S02]  /*4790*/  IADD3 R24, P2, PT, R86, R2, RZ ;  /* 0x0000000256187210 */ /* 0x002fc40007f5e0ff */
        /* <DEDUP_REMOVED lines=31> */
[----:B------:R-:W-:Y:S02]  /*4990*/  ISETP.GE.AND P1, PT, R40, UR10, PT ;  /* 0x0000000a28007c0c */ /* 0x000fe4000bf26270 */
[----:B------:R-:W-:Y:S02]  /*49a0*/  ISETP.NE.U32.AND P0, PT, R32, RZ, PT ;  /* 0x000000ff2000720c */ /* 0x000fe40003f05070 */
[----:B------:R-:W-:-:S02]  /*49b0*/  SEL R33, R33, RZ, P2 ;  /* 0x000000ff21217207 */ /* 0x000fc40001000000 */
[----:B-1----:R-:W-:Y:S02]  /*49c0*/  SEL R25, RZ, 0x4, P1 ;  /* 0x00000004ff197807 */ /* 0x002fe40000800000 */
[----:B------:R-:W-:Y:S02]  /*49d0*/  IADD3 R24, P2, PT, R84, R2, RZ ;  /* 0x0000000254187210 */ /* 0x000fe40007f5e0ff */
[----:B------:R-:W-:Y:S02]  /*49e0*/  LOP3.LUT R40, R104, 0x7f, RZ, 0xc0, !PT ;  /* 0x0000007f68287812 */ /* 0x000fe400078ec0ff */
[----:B--2---:R-:W-:Y:S01]  /*49f0*/  SEL R26, R25, RZ, P3 ;  /* 0x000000ff191a7207 */ /* 0x004fe20001800000 */
[----:B------:R-:W-:Y:S01]  /*4a00*/  IMAD.X R25, R23, 0x1, R89, P2 ;  /* 0x0000000117197824 */ /* 0x000fe200010e0659 */
[----:B------:R-:W-:Y:S01]  /*4a10*/  ISETP.GE.AND P3, PT, R40, UR10, PT ;  /* 0x0000000a28007c0c */ /* 0x000fe2000bf66270 */
[----:B------:R-:W-:Y:S01]  /*4a20*/  UIADD3 UR10, UPT, UPT, UR10, -0x80, URZ ;  /* 0xffffff800a0a7890 */ /* 0x000fe2000fffe0ff */
[----:B------:R-:W-:-:S02]  /*4a30*/  ISETP.NE.U32.AND P2, PT, R26, RZ, PT ;  /* 0x000000ff1a00720c */ /* 0x000fc40003f45070 */
[----:B------:R1:W-:Y:S01]  /*4a40*/  LDGSTS.E [R42+0x6800], desc[UR24][R24.64], P0 ;  /* 0x06800000182a7fae */ /* 0x0003e200081a1018 */
[----:B------:R-:W-:Y:S02]  /*4a50*/  PLOP3.LUT P0, PT, PT, PT, UP1, 0x40, 0x4 ;  /* 0x000000000004781c */ /* 0x000fe40003f0e818 */
[----:B------:R-:W-:Y:S02]  /*4a60*/  SEL R26, RZ, 0x4, P3 ;  /* 0x00000004ff1a7807 */ /* 0x000fe40001800000 */
[----:B------:R-:W-:Y:S01]  /*4a70*/  ISETP.NE.U32.AND P1, PT, R33, RZ, PT ;  /* 0x000000ff2100720c */ /* 0x000fe20003f25070 */
[----:B------:R-:W-:Y:S01]  /*4a80*/  IMAD.U32 R33, RZ, RZ, UR6 ;  /* 0x00000006ff217e24 */ /* 0x000fe2000f8e00ff */
[----:B------:R-:W-:Y:S02]  /*4a90*/  SEL R27, R26, RZ, P0 ;  /* 0x000000ff1a1b7207 */ /* 0x000fe40000000000 */
[----:B------:R-:W-:Y:S02]  /*4aa0*/  IADD3 R26, P4, PT, R83, R2, RZ ;  /* 0x00000002531a7210 */ /* 0x000fe40007f9e0ff */
[----:B------:R-:W-:-:S02]  /*4ab0*/  IADD3 R32, P5, PT, R0, R66, RZ ;  /* 0x0000004200207210 */ /* 0x000fc40007fbe0ff */
[-C--:B-1----:R-:W-:Y:S02]  /*4ac0*/  IADD3 R24, P3, PT, R78, R2.reuse, RZ ;  /* 0x000000024e187210 */ /* 0x082fe40007f7e0ff */
[----:B------:R-:W-:Y:S01]  /*4ad0*/  LEA R2, P0, R33, R2, 0x2 ;  /* 0x0000000221027211 */ /* 0x000fe200078010ff */
[----:B------:R-:W-:Y:S02]  /*4ae0*/  IMAD.X R33, R65, 0x1, R4, P5 ;  /* 0x0000000141217824 */ /* 0x000fe400028e0604 */
[----:B------:R-:W-:Y:S01]  /*4af0*/  IMAD.X R25, R23, 0x1, R88, P3 ;  /* 0x0000000117197824 */ /* 0x000fe200018e0658 */
[----:B------:R-:W-:Y:S01]  /*4b00*/  ISETP.NE.U32.AND P3, PT, R27, RZ, PT ;  /* 0x000000ff1b00720c */ /* 0x000fe20003f65070 */
[C---:B------:R-:W-:Y:S01]  /*4b10*/  IMAD.X R27, R23.reuse, 0x1, R87, P4 ;  /* 0x00000001171b7824 */ /* 0x040fe200020e0657 */
[----:B------:R-:W-:Y:S02]  /*4b20*/  IADD3.X R23, PT, PT, R23, UR11, RZ, P0, !PT ;  /* 0x0000000b17177c10 */ /* 0x000fe400087fe4ff */
[----:B------:R1:W-:Y:S04]  /*4b30*/  LDGSTS.E [R42+0x7000], desc[UR24][R24.64], P1 ;  /* 0x07000000182a7fae */ /* 0x0003e800089a1018 */
[----:B------:R2:W-:Y:S04]  /*4b40*/  LDGSTS.E [R42+0x7800], desc[UR24][R26.64], P2 ;  /* 0x078000001a2a7fae */ /* 0x0005e800091a1018 */
[----:B------:R-:W0:Y:S01]  /*4b50*/  LDGDEPBAR ;  /* 0x00000000000079af */ /* 0x000e220000000000 */
[----:B-1----:R-:W-:-:S03]  /*4b60*/  IADD3 R24, P1, PT, R0, R62, RZ ;  /* 0x0000003e00187210 */ /* 0x002fc60007f3e0ff */
[----:B------:R1:W-:Y:S01]  /*4b70*/  LDGSTS.E [R41+0x10000], desc[UR24][R32.64], P3 ;  /* 0x1000000020297fae */ /* 0x0003e200099a1018 */
[----:B--2---:R-:W-:Y:S01]  /*4b80*/  IADD3 R26, P2, PT, R0, R58, RZ ;  /* 0x0000003a001a7210 */ /* 0x004fe20007f5e0ff */
[----:B------:R-:W-:-:S04]  /*4b90*/  IMAD.X R25, R61, 0x1, R4, P1 ;  /* 0x000000013d197824 */ /* 0x000fc800008e0604 */
[----:B------:R-:W-:Y:S01]  /*4ba0*/  IMAD.X R27, R57, 0x1, R4, P2 ;  /* 0x00000001391b7824 */ /* 0x000fe200010e0604 */
[----:B------:R2:W-:Y:S01]  /*4bb0*/  LDGSTS.E [R41+0x11000], desc[UR24][R24.64], P3 ;  /* 0x1100000018297fae */ /* 0x0005e200099a1018 */
[----:B-1----:R-:W-:-:S03]  /*4bc0*/  IADD3 R32, P1, PT, R0, R54, RZ ;  /* 0x0000003600207210 */ /* 0x002fc60007f3e0ff */
[----:B------:R1:W-:Y:S02]  /*4bd0*/  LDGSTS.E [R41+0x12000], desc[UR24][R26.64], P3 ;  /* 0x120000001a297fae */ /* 0x0003e400099a1018 */
[----:B------:R-:W-:Y:S01]  /*4be0*/  IMAD.X R33, R53, 0x1, R4, P1 ;  /* 0x0000000135217824 */ /* 0x000fe200008e0604 */
[----:B--2---:R-:W-:-:S04]  /*4bf0*/  IADD3 R24, P2, PT, R0, R15, RZ ;  /* 0x0000000f00187210 */ /* 0x004fc80007f5e0ff */
[----:B------:R2:W-:Y:S01]  /*4c00*/  LDGSTS.E [R41+0x13000], desc[UR24][R32.64], P3 ;  /* 0x1300000020297fae */ /* 0x0005e200099a1018 */
[----:B-1----:R-:W-:Y:S01]  /*4c10*/  IADD3 R26, P1, PT, R0, R11, RZ ;  /* 0x0000000b001a7210 */ /* 0x002fe20007f3e0ff */
[----:B------:R-:W-:-:S04]  /*4c20*/  IMAD.X R25, R21, 0x1, R4, P2 ;  /* 0x0000000115197824 */ /* 0x000fc800010e0604 */
[----:B------:R-:W-:Y:S01]  /*4c30*/  IMAD.X R27, R19, 0x1, R4, P1 ;  /* 0x00000001131b7824 */ /* 0x000fe200008e0604 */
[----:B------:R1:W-:Y:S01]  /*4c40*/  LDGSTS.E [R41+0x14000], desc[UR24][R24.64], P3 ;  /* 0x1400000018297fae */ /* 0x0003e200099a1018 */
[----:B--2---:R-:W-:-:S03]  /*4c50*/  IADD3 R32, P2, PT, R0, R9, RZ ;  /* 0x0000000900207210 */ /* 0x004fc60007f5e0ff */
[----:B------:R2:W-:Y:S01]  /*4c60*/  LDGSTS.E [R41+0x15000], desc[UR24][R26.64], P3 ;  /* 0x150000001a297fae */ /* 0x0005e200099a1018 */
[----:B------:R-:W-:Y:S01]  /*4c70*/  IADD3 R9, P5, PT, R9, UR18, RZ ;  /* 0x0000001209097c10 */ /* 0x000fe2000ffbe0ff */
[----:B------:R-:W-:-:S03]  /*4c80*/  IMAD.X R33, R17, 0x1, R4, P2 ;  /* 0x0000000111217824 */ /* 0x000fc600010e0604 */
[----:B------:R-:W-:Y:S02]  /*4c90*/  IADD3.X R17, PT, PT, R17, UR14, RZ, P5, !PT ;  /* 0x0000000e11117c10 */ /* 0x000fe4000affe4ff */
[----:B------:R-:W-:Y:S02]  /*4ca0*/  IADD3 R54, P5, PT, R54, UR18, RZ ;  /* 0x0000001236367c10 */ /* 0x000fe4000ffbe0ff */
[C---:B-1----:R-:W-:Y:S01]  /*4cb0*/  IADD3 R24, P4, PT, R0.reuse, R7, RZ ;  /* 0x0000000700187210 */ /* 0x042fe20007f9e0ff */
[----:B------:R1:W-:Y:S01]  /*4cc0*/  LDGSTS.E [R41+0x16000], desc[UR24][R32.64], P3 ;  /* 0x1600000020297fae */ /* 0x0003e200099a1018 */
[----:B------:R-:W-:Y:S02]  /*4cd0*/  IADD3.X R53, PT, PT, R53, UR14, RZ, P5, !PT ;  /* 0x0000000e35357c10 */ /* 0x000fe4000affe4ff */
[----:B--2---:R-:W-:Y:S01]  /*4ce0*/  IADD3 R26, P1, PT, R0, R64, RZ ;  /* 0x00000040001a7210 */ /* 0x004fe20007f3e0ff */
[----:B------:R-:W-:Y:S01]  /*4cf0*/  IMAD.X R25, R14, 0x1, R4, P4 ;  /* 0x000000010e197824 */ /* 0x000fe200020e0604 */
[----:B------:R-:W-:-:S03]  /*4d00*/  IADD3 R66, P5, PT, R66, UR18, RZ ;  /* 0x0000001242427c10 */ /* 0x000fc6000ffbe0ff */
[--C-:B------:R-:W-:Y:S01]  /*4d10*/  IMAD.X R27, R63, 0x1, R4.reuse, P1 ;  /* 0x000000013f1b7824 */ /* 0x100fe200008e0604 */
[----:B------:R2:W-:Y:S01]  /*4d20*/  LDGSTS.E [R41+0x17000], desc[UR24][R24.64], P3 ;  /* 0x1700000018297fae */ /* 0x0005e200099a1018 */
[----:B------:R-:W-:Y:S02]  /*4d30*/  IADD3.X R65, PT, PT, R65, UR14, RZ, P5, !PT ;  /* 0x0000000e41417c10 */ /* 0x000fe4000affe4ff */
[C---:B-1----:R-:W-:Y:S01]  /*4d40*/  IADD3 R32, P2, PT, R0.reuse, R60, RZ ;  /* 0x0000003c00207210 */ /* 0x042fe20007f5e0ff */
[----:B------:R1:W-:Y:S04]  /*4d50*/  LDGSTS.E [R43+0x10800], desc[UR24][R26.64], P3 ;  /* 0x108000001a2b7fae */ /* 0x0003e800099a1018 */
[----:B------:R-:W-:Y:S01]  /*4d60*/  IMAD.X R33, R59, 0x1, R4, P2 ;  /* 0x000000013b217824 */ /* 0x000fe200010e0604 */
[----:B--2---:R-:W-:-:S04]  /*4d70*/  IADD3 R24, P1, PT, R0, R56, RZ ;  /* 0x0000003800187210 */ /* 0x004fc80007f3e0ff */
[----:B------:R2:W-:Y:S01]  /*4d80*/  LDGSTS.E [R43+0x11800], desc[UR24][R32.64], P3 ;  /* 0x11800000202b7fae */ /* 0x0005e200099a1018 */
[----:B-1----:R-:W-:Y:S01]  /*4d90*/  IADD3 R26, P2, PT, R0, R52, RZ ;  /* 0x00000034001a7210 */ /* 0x002fe20007f5e0ff */
[----:B------:R-:W-:-:S04]  /*4da0*/  IMAD.X R25, R55, 0x1, R4, P1 ;  /* 0x0000000137197824 */ /* 0x000fc800008e0604 */
[--C-:B------:R-:W-:Y:S01]  /*4db0*/  IMAD.X R27, R22, 0x1, R4.reuse, P2 ;  /* 0x00000001161b7824 */ /* 0x100fe200010e0604 */
[----:B------:R1:W-:Y:S01]  /*4dc0*/  LDGSTS.E [R43+0x12800], desc[UR24][R24.64], P3 ;  /* 0x12800000182b7fae */ /* 0x0003e200099a1018 */
[C---:B------:R-:W-:Y:S02]  /*4dd0*/  IADD3 R34, P2, PT, R0.reuse, R10, RZ ;  /* 0x0000000a00227210 */ /* 0x040fe40007f5e0ff */
[----:B--2---:R-:W-:Y:S01]  /*4de0*/  IADD3 R32, P1, PT, R0, R13, RZ ;  /* 0x0000000d00207210 */ /* 0x004fe20007f3e0ff */
[----:B------:R2:W-:Y:S01]  /*4df0*/  LDGSTS.E [R43+0x13800], desc[UR24][R26.64], P3 ;  /* 0x138000001a2b7fae */ /* 0x0005e200099a1018 */
[----:B------:R-:W-:Y:S01]  /*4e00*/  IADD3 R10, P6, PT, R10, UR18, RZ ;  /* 0x000000120a0a7c10 */ /* 0x000fe2000ffde0ff */
[--C-:B------:R-:W-:Y:S02]  /*4e10*/  IMAD.X R35, R18, 0x1, R4.reuse, P2 ;  /* 0x0000000112237824 */ /* 0x100fe400010e0604 */
[----:B------:R-:W-:Y:S01]  /*4e20*/  IMAD.X R33, R20, 0x1, R4, P1 ;  /* 0x0000000114217824 */ /* 0x000fe200008e0604 */
[----:B------:R-:W-:-:S02]  /*4e30*/  IADD3.X R18, PT, PT, R18, UR14, RZ, P6, !PT ;  /* 0x0000000e12127c10 */ /* 0x000fc4000b7fe4ff */
[----:B------:R-:W-:Y:S02]  /*4e40*/  IADD3 R56, P6, PT, R56, UR18, RZ ;  /* 0x0000001238387c10 */ /* 0x000fe4000ffde0ff */
[C---:B-1----:R-:W-:Y:S01]  /*4e50*/  IADD3 R24, P4, PT, R0.reuse, R8, RZ ;  /* 0x0000000800187210 */ /* 0x042fe20007f9e0ff */
[----:B------:R1:W-:Y:S01]  /*4e60*/  LDGSTS.E [R43+0x14800], desc[UR24][R32.64], P3 ;  /* 0x14800000202b7fae */ /* 0x0003e200099a1018 */
[----:B------:R-:W-:Y:S02]  /*4e70*/  IADD3.X R55, PT, PT, R55, UR14, RZ, P6, !PT ;  /* 0x0000000e37377c10 */ /* 0x000fe4000b7fe4ff */
[----:B--2---:R-:W-:Y:S01]  /*4e80*/  IADD3 R26, P1, PT, R0, R3, RZ ;  /* 0x00000003001a7210 */ /* 0x004fe20007f3e0ff */
[--C-:B------:R-:W-:Y:S01]  /*4e90*/  IMAD.X R25, R16, 0x1, R4.reuse, P4 ;  /* 0x0000000110197824 */ /* 0x100fe200020e0604 */
[----:B------:R1:W-:Y:S01]  /*4ea0*/  LDGSTS.E [R43+0x15800], desc[UR24][R34.64], P3 ;  /* 0x15800000222b7fae */ /* 0x0003e200099a1018 */
[----:B------:R-:W-:Y:S02]  /*4eb0*/  IADD3 R3, P2, PT, R3, UR18, RZ ;  /* 0x0000001203037c10 */ /* 0x000fe4000ff5e0ff */
[----:B------:R-:W-:Y:S01]  /*4ec0*/  IMAD.X R27, R12, 0x1, R4, P1 ;  /* 0x000000010c1b7824 */ /* 0x000fe200008e0604 */
[----:B------:R1:W-:Y:S01]  /*4ed0*/  LDGSTS.E [R43+0x16800], desc[UR24][R24.64], P3 ;  /* 0x16800000182b7fae */ /* 0x0003e200099a1018 */
[----:B------:R-:W-:-:S02]  /*4ee0*/  IADD3 R8, P4, PT, R8, UR18, RZ ;  /* 0x0000001208087c10 */ /* 0x000fc4000ff9e0ff */
[----:B------:R-:W-:Y:S01]  /*4ef0*/  IADD3.X R12, PT, PT, R12, UR14, RZ, P2, !PT ;  /* 0x0000000e0c0c7c10 */ /* 0x000fe200097fe4ff */
[----:B------:R1:W-:Y:S01]  /*4f00*/  LDGSTS.E [R43+0x17800], desc[UR24][R26.64], P3 ;  /* 0x178000001a2b7fae */ /* 0x0003e200099a1018 */
[----:B------:R-:W-:Y:S02]  /*4f10*/  IADD3 R7, P3, PT, R7, UR18, RZ ;  /* 0x0000001207077c10 */ /* 0x000fe4000ff7e0ff */
[----:B------:R-:W-:Y:S01]  /*4f20*/  IADD3.X R16, PT, PT, R16, UR14, RZ, P4, !PT ;  /* 0x0000000e10107c10 */ /* 0x000fe2000a7fe4ff */
[----:B------:R-:W0:Y:S01]  /*4f30*/  LDGDEPBAR ;  /* 0x00000000000079af */ /* 0x000e220000000000 */
[----:B------:R-:W-:Y:S02]  /*4f40*/  IADD3.X R14, PT, PT, R14, UR14, RZ, P3, !PT ;  /* 0x0000000e0e0e7c10 */ /* 0x000fe40009ffe4ff */
[----:B------:R-:W-:Y:S02]  /*4f50*/  IADD3 R11, P1, PT, R11, UR18, RZ ;  /* 0x000000120b0b7c10 */ /* 0x000fe4000ff3e0ff */
[----:B------:R-:W-:-:S02]  /*4f60*/  IADD3 R13, P2, PT, R13, UR18, RZ ;  /* 0x000000120d0d7c10 */ /* 0x000fc4000ff5e0ff */
[----:B------:R-:W-:Y:S02]  /*4f70*/  IADD3 R15, P3, PT, R15, UR18, RZ ;  /* 0x000000120f0f7c10 */ /* 0x000fe4000ff7e0ff */
[----:B------:R-:W-:Y:S02]  /*4f80*/  IADD3 R52, P4, PT, R52, UR18, RZ ;  /* 0x0000001234347c10 */ /* 0x000fe4000ff9e0ff */
        /* <DEDUP_REMOVED lines=8> */
[----:B------:R-:W-:Y:S02]  /*5010*/  IADD3.X R57, PT, PT, R57, UR14, RZ, P1, !PT ;  /* 0x0000000e39397c10 */ /* 0x000fe40008ffe4ff */
[----:B------:R-:W-:-:S02]  /*5020*/  IADD3.X R59, PT, PT, R59, UR14, RZ, P2, !PT ;  /* 0x0000000e3b3b7c10 */ /* 0x000fc400097fe4ff */
[----:B------:R-:W-:Y:S02]  /*5030*/  IADD3.X R61, PT, PT, R61, UR14, RZ, P3, !PT ;  /* 0x0000000e3d3d7c10 */ /* 0x000fe40009ffe4ff */
[----:B------:R-:W-:Y:S01]  /*5040*/  IADD3.X R63, PT, PT, R63, UR14, RZ, P4, !PT ;  /* 0x0000000e3f3f7c10 */ /* 0x000fe2000a7fe4ff */
[----:B-1----:R-:W-:Y:S06]  /*5050*/  BRA.U UP0, `(.L_x_1) ;  /* 0xffffffe900507547 */ /* 0x002fec000b83ffff */
.L_x_0:
[----:B------:R-:W-:-:S04]  /*5060*/  DEPBAR.LE SB0, 0x0 ;  /* 0x000080000000791a */ /* 0x000fc80000000000 */
[----:B------:R-:W1:Y:S01]  /*5070*/  S2R R25, SR_TID.X ;  /* 0x0000000000197919 */ /* 0x000e620000002100 */
[----:B------:R-:W-:Y:S01]  /*5080*/  IMAD.MOV.U32 R4, RZ, RZ, R37 ;  /* 0x000000ffff047224 */ /* 0x000fe200078e0025 */
[----:B------:R-:W-:Y:S01]  /*5090*/  LOP3.LUT R3, R115, 0x40, RZ, 0x3c, !PT ;  /* 0x0000004073037812 */ /* 0x000fe200078e3cff */
[----:B------:R-:W-:Y:S01]  /*50a0*/  IMAD.MOV.U32 R6, RZ, RZ, R39 ;  /* 0x000000ffff067224 */ /* 0x000fe200078e0027 */
[----:B------:R-:W2:Y:S01]  /*50b0*/  LDCU UR4, c[0x0][0x3b4] ;  /* 0x00007680ff0477ac */ /* 0x000ea20008000800 */
[----:B------:R-:W-:Y:S01]  /*50c0*/  IMAD.MOV.U32 R37, RZ, RZ, R28 ;  /* 0x000000ffff257224 */ /* 0x000fe200078e001c */
[----:B------:R-:W-:Y:S01]  /*50d0*/  BAR.SYNC.DEFER_BLOCKING 0x0 ;  /* 0x0000000000007b1d */ /* 0x000fe20000010000 */
[----:B------:R-:W-:Y:S01]  /*50e0*/  IMAD.MOV.U32 R5, RZ, RZ, R29 ;  /* 0x000000ffff057224 */ /* 0x000fe200078e001d */
[----:B------:R-:W-:Y:S01]  /*50f0*/  LOP3.LUT R2, R72, UR26, RZ, 0xfc, !PT ;  /* 0x0000001a48027c12 */ /* 0x000fe2000f8efcff */
[----:B------:R-:W-:Y:S01]  /*5100*/  IMAD.MOV.U32 R39, RZ, RZ, R30 ;  /* 0x000000ffff277224 */ /* 0x000fe200078e001e */
[----:B------:R-:W-:Y:S01]  /*5110*/  ISETP.GE.AND P0, PT, R116, UR12, PT ;  /* 0x0000000c74007c0c */ /* 0x000fe2000bf06270 */
[----:B------:R-:W-:Y:S01]  /*5120*/  IMAD.MOV.U32 R7, RZ, RZ, R31 ;  /* 0x000000ffff077224 */ /* 0x000fe200078e001f */
[----:B------:R-:W4:Y:S01]  /*5130*/  LDCU.64 UR6, c[0x0][0x390] ;  /* 0x00007200ff0677ac */ /* 0x000f220008000a00 */
[----:B------:R-:W-:-:S02]  /*5140*/  IMAD.U32 R11, RZ, RZ, UR26 ;  /* 0x0000001aff0b7e24 */ /* 0x000fc4000f8e00ff */
[----:B------:R-:W-:Y:S01]  /*5150*/  IMAD.U32 R9, RZ, RZ, UR26 ;  /* 0x0000001aff097e24 */ /* 0x000fe2000f8e00ff */
[----:B------:R-:W5:Y:S02]  /*5160*/  LDCU UR5, c[0x0][0x3b8] ;  /* 0x00007700ff0577ac */ /* 0x000f640008000800 */
[--C-:B------:R-:W-:Y:S02]  /*5170*/  LOP3.LUT R11, R11, 0x30, R72.reuse, 0xfe, !PT ;  /* 0x000000300b0b7812 */ /* 0x100fe400078efe48 */
[----:B------:R-:W-:Y:S01]  /*5180*/  LOP3.LUT R9, R9, 0x20, R72, 0xfe, !PT ;  /* 0x0000002009097812 */ /* 0x000fe200078efe48 */
[----:B--2---:R-:W-:Y:S01]  /*5190*/  IMAD R0, R116, UR4, RZ ;  /* 0x0000000474007c24 */ /* 0x004fe2000f8e02ff */
[----:B------:R-:W-:Y:S04]  /*51a0*/  STS.64 [R115+UR8], R36 ;  /* 0x0000002473007988 */ /* 0x000fe80008000a08 */
[----:B----4-:R-:W-:-:S02]  /*51b0*/  LEA R24, P1, R0, UR6, 0x2 ;  /* 0x0000000600187c11 */ /* 0x010fc4000f8210ff */
[----:B-1----:R-:W-:Y:S01]  /*51c0*/  LEA.HI R26, R25, 0x8, RZ, 0x1a ;  /* 0x00000008191a7811 */ /* 0x002fe200078fd0ff */
[----:B------:R1:W-:Y:S01]  /*51d0*/  STS.64 [R115+UR8+0x200], R4 ;  /* 0x0002000473007988 */ /* 0x0003e20008000a08 */
[----:B------:R-:W-:Y:S01]  /*51e0*/  LEA.HI.X.SX32 R25, R0, UR7, 0x2, P1 ;  /* 0x0000000700197c11 */ /* 0x000fe200088f16ff */
[----:B-----5:R-:W-:Y:S01]  /*51f0*/  IMAD R12, R9, UR5, RZ ;  /* 0x00000005090c7c24 */ /* 0x020fe2000f8e02ff */
[----:B------:R-:W-:Y:S01]  /*5200*/  ISETP.LT.AND P1, PT, R2, UR13, !P0 ;  /* 0x0000000d02007c0c */ /* 0x000fe2000c721270 */
[----:B------:R-:W-:Y:S01]  /*5210*/  STS.64 [R3+UR8+0x2000], R38 ;  /* 0x0020002603007988 */ /* 0x000fe20008000a08 */
[----:B------:R-:W-:Y:S02]  /*5220*/  VIADD R0, R26, UR26 ;  /* 0x0000001a1a007c36 */ /* 0x000fe40008000000 */
[----:B------:R-:W-:Y:S01]  /*5230*/  IMAD R14, R11, UR5, RZ ;  /* 0x000000050b0e7c24 */ /* 0x000fe2000f8e02ff */
[----:B------:R2:W-:Y:S01]  /*5240*/  STS.64 [R3+UR8+0x2200], R6 ;  /* 0x0022000603007988 */ /* 0x0005e20008000a08 */
[----:B------:R-:W-:Y:S01]  /*5250*/  BAR.SYNC.DEFER_BLOCKING 0x0 ;  /* 0x0000000000007b1d */ /* 0x000fe20000010000 */
[C---:B------:R-:W-:Y:S01]  /*5260*/  ISETP.LT.AND P4, PT, R0.reuse, UR13, !P0 ;  /* 0x0000000d00007c0c */ /* 0x040fe2000c781270 */
[----:B------:R-:W-:-:S05]  /*5270*/  IMAD R0, R0, UR5, RZ ;  /* 0x0000000500007c24 */ /* 0x000fca000f8e02ff */
[-C--:B-1----:R-:W-:Y:S01]  /*5280*/  LEA R4, P3, R0, R24.reuse, 0x2 ;  /* 0x0000001800047211 */ /* 0x082fe200078610ff */
[----:B------:R-:W1:Y:S01]  /*5290*/  S2R R26, SR_TID.X ;  /* 0x00000000001a7919 */ /* 0x000e620000002100 */
[----:B--2---:R-:W-:Y:S02]  /*52a0*/  IMAD R3, R2, UR5, RZ ;  /* 0x0000000502037c24 */ /* 0x004fe4000f8e02ff */
[----:B------:R-:W-:Y:S01]  /*52b0*/  IMAD.U32 R7, RZ, RZ, UR26 ;  /* 0x0000001aff077e24 */ /* 0x000fe2000f8e00ff */
[-C--:B------:R-:W-:Y:S02]  /*52c0*/  LEA.HI.X.SX32 R5, R0, R25.reuse, 0x2, P3 ;  /* 0x0000001900057211 */ /* 0x080fe400018f16ff */
[----:B------:R-:W-:Y:S02]  /*52d0*/  LEA R2, P2, R3, R24, 0x2 ;  /* 0x0000001803027211 */ /* 0x000fe400078410ff */
[----:B------:R-:W-:Y:S02]  /*52e0*/  LOP3.LUT R72, R7, 0x10, R72, 0xfe, !PT ;  /* 0x0000001007487812 */ /* 0x000fe400078efe48 */
[----:B------:R-:W-:-:S02]  /*52f0*/  LEA.HI.X.SX32 R3, R3, R25, 0x2, P2 ;  /* 0x0000001903037211 */ /* 0x000fc400010f16ff */
[C---:B------:R-:W-:Y:S01]  /*5300*/  ISETP.LT.AND P5, PT, R72.reuse, UR13, !P0 ;  /* 0x0000000d48007c0c */ /* 0x040fe2000c7a1270 */
[----:B------:R-:W-:Y:S01]  /*5310*/  IMAD R72, R72, UR5, RZ ;  /* 0x0000000548487c24 */ /* 0x000fe2000f8e02ff */
[----:B------:R-:W2:Y:S04]  /*5320*/  LDS.64 R16, [R117+UR8] ;  /* 0x0000000875107984 */ /* 0x000ea80008000a00 */
[----:B------:R-:W4:Y:S04]  /*5330*/  LDS.64 R18, [R117+UR8+0x400] ;  /* 0x0004000875127984 */ /* 0x000f280008000a00 */
[----:B------:R-:W5:Y:S04]  /*5340*/  LDS.64 R20, [R117+UR8+0x800] ;  /* 0x0008000875147984 */ /* 0x000f680008000a00 */
[----:B------:R-:W3:Y:S02]  /*5350*/  LDS.64 R22, [R117+UR8+0xc00] ;  /* 0x000c000875167984 */ /* 0x000ee40008000a00 */
[----:B-1-3--:R-:W-:-:S02]  /*5360*/  LEA.HI R32, R26, 0x18, RZ, 0x1a ;  /* 0x000000181a207811 */ /* 0x00afc400078fd0ff */
[C---:B------:R-:W-:Y:S02]  /*5370*/  LEA.HI R27, R26.reuse, 0x38, RZ, 0x1a ;  /* 0x000000381a1b7811 */ /* 0x040fe400078fd0ff */
[----:B------:R-:W-:Y:S01]  /*5380*/  LEA.HI R26, R26, 0x28, RZ, 0x1a ;  /* 0x000000281a1a7811 */ /* 0x000fe200078fd0ff */
[----:B------:R-:W-:Y:S02]  /*5390*/  VIADD R7, R32, UR26 ;  /* 0x0000001a20077c36 */ /* 0x000fe40008000000 */
[----:B------:R-:W-:Y:S02]  /*53a0*/  VIADD R0, R27, UR26 ;  /* 0x0000001a1b007c36 */ /* 0x000fe40008000000 */
[----:B------:R-:W-:Y:S02]  /*53b0*/  VIADD R6, R26, UR26 ;  /* 0x0000001a1a067c36 */ /* 0x000fe40008000000 */
[----:B------:R-:W-:Y:S02]  /*53c0*/  IMAD R15, R0, UR5, RZ ;  /* 0x00000005000f7c24 */ /* 0x000fe4000f8e02ff */
[C---:B------:R-:W-:Y:S01]  /*53d0*/  IMAD R13, R6.reuse, UR5, RZ ;  /* 0x00000005060d7c24 */ /* 0x040fe2000f8e02ff */
[----:B------:R-:W-:-:S02]  /*53e0*/  ISETP.LT.AND P2, PT, R6, UR13, !P0 ;  /* 0x0000000d06007c0c */ /* 0x000fc4000c741270 */
[-C--:B------:R-:W-:Y:S01]  /*53f0*/  LEA R6, P3, R12, R24.reuse, 0x2 ;  /* 0x000000180c067211 */ /* 0x080fe200078610ff */
[----:B--2---:R1:W-:Y:S04]  /*5400*/  @P1 STG.E desc[UR24][R2.64], R16 ;  /* 0x0000001002001986 */ /* 0x0043e8000c101918 */
[----:B----4-:R2:W-:Y:S01]  /*5410*/  @P4 STG.E desc[UR24][R4.64], R18 ;  /* 0x0000001204004986 */ /* 0x0105e2000c101918 */
[C---:B------:R-:W-:Y:S01]  /*5420*/  ISETP.LT.AND P4, PT, R7.reuse, UR13, !P0 ;  /* 0x0000000d07007c0c */ /* 0x040fe2000c781270 */
[----:B------:R-:W-:Y:S01]  /*5430*/  IMAD R7, R7, UR5, RZ ;  /* 0x0000000507077c24 */ /* 0x000fe2000f8e02ff */
[----:B-1----:R-:W-:-:S04]  /*5440*/  LEA R2, P1, R72, R24, 0x2 ;  /* 0x0000001848027211 */ /* 0x002fc800078210ff */
[-C--:B--2---:R-:W-:Y:S02]  /*5450*/  LEA R4, P6, R7, R24.reuse, 0x2 ;  /* 0x0000001807047211 */ /* 0x084fe400078c10ff */
[-C--:B------:R-:W-:Y:S02]  /*5460*/  LEA.HI.X.SX32 R3, R72, R25.reuse, 0x2, P1 ;  /* 0x0000001948037211 */ /* 0x080fe400008f16ff */
[----:B------:R-:W-:Y:S02]  /*5470*/  LEA R8, P1, R13, R24, 0x2 ;  /* 0x000000180d087211 */ /* 0x000fe400078210ff */
[-C--:B------:R-:W-:Y:S01]  /*5480*/  LEA.HI.X.SX32 R5, R7, R25.reuse, 0x2, P6 ;  /* 0x0000001907057211 */ /* 0x080fe200030f16ff */
[----:B-----5:R1:W-:Y:S01]  /*5490*/  @P5 STG.E desc[UR24][R2.64], R20 ;  /* 0x0000001402005986 */ /* 0x0203e2000c101918 */
[-C--:B------:R-:W-:Y:S02]  /*54a0*/  LEA.HI.X.SX32 R7, R12, R25.reuse, 0x2, P3 ;  /* 0x000000190c077211 */ /* 0x080fe400018f16ff */
[----:B------:R-:W-:Y:S01]  /*54b0*/  ISETP.LT.AND P3, PT, R9, UR13, !P0 ;  /* 0x0000000d09007c0c */ /* 0x000fe2000c761270 */
[----:B------:R1:W-:Y:S01]  /*54c0*/  @P4 STG.E desc[UR24][R4.64], R22 ;  /* 0x0000001604004986 */ /* 0x0003e2000c101918 */
[----:B------:R-:W-:-:S02]  /*54d0*/  LEA.HI.X.SX32 R9, R13, R25, 0x2, P1 ;  /* 0x000000190d097211 */ /* 0x000fc400008f16ff */
[----:B------:R-:W-:Y:S02]  /*54e0*/  ISETP.LT.AND P1, PT, R11, UR13, !P0 ;  /* 0x0000000d0b007c0c */ /* 0x000fe4000c721270 */
[----:B------:R-:W-:Y:S02]  /*54f0*/  ISETP.LT.AND P0, PT, R0, UR13, !P0 ;  /* 0x0000000d00007c0c */ /* 0x000fe4000c701270 */
[----:B------:R-:W-:-:S04]  /*5500*/  LEA R10, P6, R14, R24, 0x2 ;  /* 0x000000180e0a7211 */ /* 0x000fc800078c10ff */
[----:B------:R-:W-:Y:S01]  /*5510*/  LEA.HI.X.SX32 R11, R14, R25, 0x2, P6 ;  /* 0x000000190e0b7211 */ /* 0x000fe200030f16ff */
[----:B------:R1:W-:Y:S01]  /*5520*/  @P3 STG.E desc[UR24][R6.64], R17 ;  /* 0x0000001106003986 */ /* 0x0003e2000c101918 */
[----:B------:R-:W-:-:S03]  /*5530*/  LEA R12, P6, R15, R24, 0x2 ;  /* 0x000000180f0c7211 */ /* 0x000fc600078c10ff */
[----:B------:R1:W-:Y:S01]  /*5540*/  @P2 STG.E desc[UR24][R8.64], R19 ;  /* 0x0000001308002986 */ /* 0x0003e2000c101918 */
[----:B------:R-:W-:-:S03]  /*5550*/  LEA.HI.X.SX32 R13, R15, R25, 0x2, P6 ;  /* 0x000000190f0d7211 */ /* 0x000fc600030f16ff */
[----:B------:R1:W-:Y:S01]  /*5560*/  @P1 STG.E desc[UR24][R10.64], R21 ;  /* 0x000000150a001986 */ /* 0x0003e2000c101918 */
[----:B------:R-:W-:Y:S05]  /*5570*/  @!P0 EXIT ;  /* 0x000000000000894d */ /* 0x000fea0003800000 */
[----:B------:R-:W-:Y:S01]  /*5580*/  STG.E desc[UR24][R12.64], R23 ;  /* 0x000000170c007986 */ /* 0x000fe2000c101918 */
[----:B------:R-:W-:Y:S05]  /*5590*/  EXIT ;  /* 0x000000000000794d */ /* 0x000fea0003800000 */
.L_x_2:
[----:B------:R-:W-:-:S00]  /*55a0*/  BRA `(.L_x_2) ;  /* 0xfffffffc00fc7947 */ /* 0x000fc0000383ffff */
[----:B------:R-:W-:-:S00]  /*55b0*/  NOP ;  /* 0x0000000000007918 */ /* 0x000fc00000000000 */
        /* <DEDUP_REMOVED lines=12> */
.L_x_3:


//--------------------- .nv.shared.matmul_kernel  --------------------------
	.section	.nv.shared.matmul_kernel,"aw",@nobits
	.sectionflags	@""
	.align	16
	.zero		1024


//--------------------- .nv.shared.reserved.0     --------------------------
	.section	.nv.shared.reserved.0,"aw",@nobits
	.weak		__nv_reservedSMEM_offset_0_alias
	.size		__nv_reservedSMEM_offset_0_alias, 0, 64
	.other		__nv_reservedSMEM_offset_0_alias,@"STO_CUDA_RESERVED_SHARED STV_DEFAULT"
__nv_reservedSMEM_offset_0_alias:
	.zero		0
	.zero		64


//--------------------- .nv.constant0.matmul_kernel --------------------------
	.section	.nv.constant0.matmul_kernel,"a",@progbits
	.sectionflags	@""
	.align	4
.nv.constant0.matmul_kernel:
	.zero		976


//--------------------- SYMBOLS --------------------------

	.type		.nv.reservedSmem.offset0,@object
	.size		.nv.reservedSmem.offset0,0x4
	.type		.nv.reservedSmem.cap,@object
	.size		.nv.reservedSmem.cap,0x4
